	.target	sm_100a

	.elftype	@"ET_EXEC"


//--------------------- .note.nv.tkinfo           --------------------------
	.section	.note.nv.tkinfo,"",@"SHT_NOTE"
	.sectionflags	@"SHF_NOTE_NV_TKINFO"
	.tkinfo
        /*0018*/ 	.word	0x00000002
        /*0030*/ 	.string	""
        /*0030*/ 	.string	"ptxas"
        /*0030*/ 	.string	"Cuda compilation tools, release 13.0, V13.0.88"
        /*0030*/ 	.string	"Build cuda_13.0.r13.0/compiler.36424714_0"
        /*0030*/ 	.string	"-arch sm_100a -m 64 "



//--------------------- .note.nv.cuinfo           --------------------------
	.section	.note.nv.cuinfo,"",@"SHT_NOTE"
	.sectionflags	@"SHF_NOTE_NV_CUINFO"
        /*0018*/ 	.short	0x0002
        /*001a*/ 	.short	0x0064
        /*001c*/ 	.short	0x0082
	.zero		2


//--------------------- .nv.info                  --------------------------
	.section	.nv.info,"",@"SHT_CUDA_INFO"
	.align	4


	//----- nvinfo : EIATTR_REGCOUNT
	.align		4
        /*0000*/ 	.byte	0x04, 0x2f
        /*0002*/ 	.short	(.L_19 - .L_18)
	.align		4
.L_18:
        /*0004*/ 	.word	index@(_ZN7cutlass13device_kernelINS_4gemm6kernel13GemmUniversalIN4cute5tupleIJiiiiEEENS1_10collective13CollectiveMmaINS1_35MainloopSm100TmaUmmaWarpSpecializedILi2ELi2ELi4ENS5_IJNS4_1CILi1EEESB_SB_EEEEENS5_IJNSA_ILi64EEENSA_ILi128EEESF_EEENS_10tfloat32_tENS5_IJlSB_lEEESH_SI_NS4_8TiledMMAINS4_8MMA_AtomIJNS4_17SM100_MMA_TF32_SSISH_SH_fLi64ELi128ELNS4_4UMMA5MajorE0ELSN_0ELNSM_7ScaleInE0ELSO_0EEEEEENS4_6LayoutISC_NS5_IJNSA_ILi0EEESS_SS_EEEEENS5_IJNS4_10UnderscoreESV_SV_EEEEENS4_13SM90_TMA_LOADENS4_14ComposedLayoutINS4_7SwizzleILi3ELi4ELi3EEENS4_18smem_ptr_flag_bitsILi32EEENSR_INS5_IJNSA_ILi8EEENSA_ILi32EEEEEENS5_IJS15_SB_EEEEEEEvNS4_8identityESY_S19_vS1A_EENS_8epilogue10collective18CollectiveEpilogueINS1C_23Sm100TmaWarpSpecializedILi4ELi2ELi16ELb1ELb0EEEJSG_NS5_IJNSR_ISE_SB_EENSR_IS15_SB_EEEEESH_SI_SH_SI_NS1C_6fusion15FusionCallbacksIS1G_NS1K_17LinearCombinationISH_fSH_fLNS_15FloatRoundStyleE2EEESG_S1J_JEEENS4_5SM1004TMEM4LOAD26SM100_TMEM_LOAD_16dp128b8xESY_S19_NS4_17SM75_U32x4_LDSM_NENS4_14SM90_TMA_STOREES19_NS4_17SM90_U32x4_STSM_NENS4_39AutoVectorizingCopyWithAssumedAlignmentILi128EEEEEEvvEEEEvNT_6ParamsE)
        /*0008*/ 	.word	0x0000005e


	//----- nvinfo : EIATTR_FRAME_SIZE
	.align		4
.L_19:
        /*000c*/ 	.byte	0x04, 0x11
        /*000e*/ 	.short	(.L_21 - .L_20)
	.align		4
.L_20:
        /*0010*/ 	.word	index@($__internal_2_$__cuda_sm10x_tcgen05_guardrail_trap_unallocated_columns_being_dealloced)
        /*0014*/ 	.word	0x00000000


	//----- nvinfo : EIATTR_FRAME_SIZE
	.align		4
.L_21:
        /*0018*/ 	.byte	0x04, 0x11
        /*001a*/ 	.short	(.L_23 - .L_22)
	.align		4
.L_22:
        /*001c*/ 	.word	index@($__internal_1_$__cuda_sm10x_tcgen05_guardrail_trap_phase_invalid_during_alloc)
        /*0020*/ 	.word	0x00000000


	//----- nvinfo : EIATTR_FRAME_SIZE
	.align		4
.L_23:
        /*0024*/ 	.byte	0x04, 0x11
        /*0026*/ 	.short	(.L_25 - .L_24)
	.align		4
.L_24:
        /*0028*/ 	.word	index@($__internal_0_$__cuda_sm10x_tcgen05_guardrail_trap_col_being_dealloced_not_returned_by_alloc)
        /*002c*/ 	.word	0x00000000


	//----- nvinfo : EIATTR_FRAME_SIZE
	.align		4
.L_25:
        /*0030*/ 	.byte	0x04, 0x11
        /*0032*/ 	.short	(.L_27 - .L_26)
	.align		4
.L_26:
        /*0034*/ 	.word	index@(_ZN7cutlass13device_kernelINS_4gemm6kernel13GemmUniversalIN4cute5tupleIJiiiiEEENS1_10collective13CollectiveMmaINS1_35MainloopSm100TmaUmmaWarpSpecializedILi2ELi2ELi4ENS5_IJNS4_1CILi1EEESB_SB_EEEEENS5_IJNSA_ILi64EEENSA_ILi128EEESF_EEENS_10tfloat32_tENS5_IJlSB_lEEESH_SI_NS4_8TiledMMAINS4_8MMA_AtomIJNS4_17SM100_MMA_TF32_SSISH_SH_fLi64ELi128ELNS4_4UMMA5MajorE0ELSN_0ELNSM_7ScaleInE0ELSO_0EEEEEENS4_6LayoutISC_NS5_IJNSA_ILi0EEESS_SS_EEEEENS5_IJNS4_10UnderscoreESV_SV_EEEEENS4_13SM90_TMA_LOADENS4_14ComposedLayoutINS4_7SwizzleILi3ELi4ELi3EEENS4_18smem_ptr_flag_bitsILi32EEENSR_INS5_IJNSA_ILi8EEENSA_ILi32EEEEEENS5_IJS15_SB_EEEEEEEvNS4_8identityESY_S19_vS1A_EENS_8epilogue10collective18CollectiveEpilogueINS1C_23Sm100TmaWarpSpecializedILi4ELi2ELi16ELb1ELb0EEEJSG_NS5_IJNSR_ISE_SB_EENSR_IS15_SB_EEEEESH_SI_SH_SI_NS1C_6fusion15FusionCallbacksIS1G_NS1K_17LinearCombinationISH_fSH_fLNS_15FloatRoundStyleE2EEESG_S1J_JEEENS4_5SM1004TMEM4LOAD26SM100_TMEM_LOAD_16dp128b8xESY_S19_NS4_17SM75_U32x4_LDSM_NENS4_14SM90_TMA_STOREES19_NS4_17SM90_U32x4_STSM_NENS4_39AutoVectorizingCopyWithAssumedAlignmentILi128EEEEEEvvEEEEvNT_6ParamsE)
        /*0038*/ 	.word	0x00000000


	//----- nvinfo : EIATTR_MIN_STACK_SIZE
	.align		4
.L_27:
        /*003c*/ 	.byte	0x04, 0x12
        /*003e*/ 	.short	(.L_29 - .L_28)
	.align		4
.L_28:
        /*0040*/ 	.word	index@(_ZN7cutlass13device_kernelINS_4gemm6kernel13GemmUniversalIN4cute5tupleIJiiiiEEENS1_10collective13CollectiveMmaINS1_35MainloopSm100TmaUmmaWarpSpecializedILi2ELi2ELi4ENS5_IJNS4_1CILi1EEESB_SB_EEEEENS5_IJNSA_ILi64EEENSA_ILi128EEESF_EEENS_10tfloat32_tENS5_IJlSB_lEEESH_SI_NS4_8TiledMMAINS4_8MMA_AtomIJNS4_17SM100_MMA_TF32_SSISH_SH_fLi64ELi128ELNS4_4UMMA5MajorE0ELSN_0ELNSM_7ScaleInE0ELSO_0EEEEEENS4_6LayoutISC_NS5_IJNSA_ILi0EEESS_SS_EEEEENS5_IJNS4_10UnderscoreESV_SV_EEEEENS4_13SM90_TMA_LOADENS4_14ComposedLayoutINS4_7SwizzleILi3ELi4ELi3EEENS4_18smem_ptr_flag_bitsILi32EEENSR_INS5_IJNSA_ILi8EEENSA_ILi32EEEEEENS5_IJS15_SB_EEEEEEEvNS4_8identityESY_S19_vS1A_EENS_8epilogue10collective18CollectiveEpilogueINS1C_23Sm100TmaWarpSpecializedILi4ELi2ELi16ELb1ELb0EEEJSG_NS5_IJNSR_ISE_SB_EENSR_IS15_SB_EEEEESH_SI_SH_SI_NS1C_6fusion15FusionCallbacksIS1G_NS1K_17LinearCombinationISH_fSH_fLNS_15FloatRoundStyleE2EEESG_S1J_JEEENS4_5SM1004TMEM4LOAD26SM100_TMEM_LOAD_16dp128b8xESY_S19_NS4_17SM75_U32x4_LDSM_NENS4_14SM90_TMA_STOREES19_NS4_17SM90_U32x4_STSM_NENS4_39AutoVectorizingCopyWithAssumedAlignmentILi128EEEEEEvvEEEEvNT_6ParamsE)
        /*0044*/ 	.word	0x00000000
.L_29:


//--------------------- .nv.compat                --------------------------
	.section	.nv.compat,"",@"SHT_CUDA_COMPAT_INFO"
	.align	4
        /*0000*/ 	.byte	0x02, 0x09, 0x01, 0x00, 0x02, 0x02, 0x02, 0x00, 0x02, 0x05, 0x05, 0x00, 0x03, 0x07, 0x01, 0x01
        /*0010*/ 	.byte	0x02, 0x03, 0x01, 0x00, 0x02, 0x06, 0x01, 0x00, 0x04, 0x0b, 0x08, 0x00, 0x09, 0x00, 0x00, 0x00
        /*0020*/ 	.byte	0x00, 0x00, 0x00, 0x00


//--------------------- .nv.info._ZN7cutlass13device_kernelINS_4gemm6kernel13GemmUniversalIN4cute5tupleIJiiiiEEENS1_10collective13CollectiveMmaINS1_35MainloopSm100TmaUmmaWarpSpecializedILi2ELi2ELi4ENS5_IJNS4_1CILi1EEESB_SB_EEEEENS5_IJNSA_ILi64EEENSA_ILi128EEESF_EEENS_10tfloat32_tENS5_IJlSB_lEEESH_SI_NS4_8TiledMMAINS4_8MMA_AtomIJNS4_17SM100_MMA_TF32_SSISH_SH_fLi64ELi128ELNS4_4UMMA5MajorE0ELSN_0ELNSM_7ScaleInE0ELSO_0EEEEEENS4_6LayoutISC_NS5_IJNSA_ILi0EEESS_SS_EEEEENS5_IJNS4_10UnderscoreESV_SV_EEEEENS4_13SM90_TMA_LOADENS4_14ComposedLayoutINS4_7SwizzleILi3ELi4ELi3EEENS4_18smem_ptr_flag_bitsILi32EEENSR_INS5_IJNSA_ILi8EEENSA_ILi32EEEEEENS5_IJS15_SB_EEEEEEEvNS4_8identityESY_S19_vS1A_EENS_8epilogue10collective18CollectiveEpilogueINS1C_23Sm100TmaWarpSpecializedILi4ELi2ELi16ELb1ELb0EEEJSG_NS5_IJNSR_ISE_SB_EENSR_IS15_SB_EEEEESH_SI_SH_SI_NS1C_6fusion15FusionCallbacksIS1G_NS1K_17LinearCombinationISH_fSH_fLNS_15FloatRoundStyleE2EEESG_S1J_JEEENS4_5SM1004TMEM4LOAD26SM100_TMEM_LOAD_16dp128b8xESY_S19_NS4_17SM75_U32x4_LDSM_NENS4_14SM90_TMA_STOREES19_NS4_17SM90_U32x4_STSM_NENS4_39AutoVectorizingCopyWithAssumedAlignmentILi128EEEEEEvvEEEEvNT_6ParamsE --------------------------
	.section	.nv.info._ZN7cutlass13device_kernelINS_4gemm6kernel13GemmUniversalIN4cute5tupleIJiiiiEEENS1_10collective13CollectiveMmaINS1_35MainloopSm100TmaUmmaWarpSpecializedILi2ELi2ELi4ENS5_IJNS4_1CILi1EEESB_SB_EEEEENS5_IJNSA_ILi64EEENSA_ILi128EEESF_EEENS_10tfloat32_tENS5_IJlSB_lEEESH_SI_NS4_8TiledMMAINS4_8MMA_AtomIJNS4_17SM100_MMA_TF32_SSISH_SH_fLi64ELi128ELNS4_4UMMA5MajorE0ELSN_0ELNSM_7ScaleInE0ELSO_0EEEEEENS4_6LayoutISC_NS5_IJNSA_ILi0EEESS_SS_EEEEENS5_IJNS4_10UnderscoreESV_SV_EEEEENS4_13SM90_TMA_LOADENS4_14ComposedLayoutINS4_7SwizzleILi3ELi4ELi3EEENS4_18smem_ptr_flag_bitsILi32EEENSR_INS5_IJNSA_ILi8EEENSA_ILi32EEEEEENS5_IJS15_SB_EEEEEEEvNS4_8identityESY_S19_vS1A_EENS_8epilogue10collective18CollectiveEpilogueINS1C_23Sm100TmaWarpSpecializedILi4ELi2ELi16ELb1ELb0EEEJSG_NS5_IJNSR_ISE_SB_EENSR_IS15_SB_EEEEESH_SI_SH_SI_NS1C_6fusion15FusionCallbacksIS1G_NS1K_17LinearCombinationISH_fSH_fLNS_15FloatRoundStyleE2EEESG_S1J_JEEENS4_5SM1004TMEM4LOAD26SM100_TMEM_LOAD_16dp128b8xESY_S19_NS4_17SM75_U32x4_LDSM_NENS4_14SM90_TMA_STOREES19_NS4_17SM90_U32x4_STSM_NENS4_39AutoVectorizingCopyWithAssumedAlignmentILi128EEEEEEvvEEEEvNT_6ParamsE,"",@"SHT_CUDA_INFO"
	.sectionflags	@""
	.align	4


	//----- nvinfo : EIATTR_CUDA_API_VERSION
	.align		4
        /*0000*/ 	.byte	0x04, 0x37
        /*0002*/ 	.short	(.L_31 - .L_30)
.L_30:
        /*0004*/ 	.word	0x00000082


	//----- nvinfo : EIATTR_KPARAM_INFO
	.align		4
.L_31:
        /*0008*/ 	.byte	0x04, 0x17
        /*000a*/ 	.short	(.L_33 - .L_32)
.L_32:
        /*000c*/ 	.word	0x00000000
        /*0010*/ 	.short	0x0000
        /*0012*/ 	.short	0x0000
        /*0014*/ 	.byte	0x00, 0xf0, 0x01, 0x20


	//----- nvinfo : EIATTR_AT_ENTRY_FRAGMENTS
	.align		4
.L_33:
        /*0018*/ 	.byte	0x04, 0x4f
        /*001a*/ 	.short	(.L_35 - .L_34)


	//   ....[0]....
.L_34:
        /*001c*/ 	.word	0x00000006


	//----- nvinfo : EIATTR_RESERVED_SMEM_USED
	.align		4
.L_35:
        /*0020*/ 	.byte	0x01, 0x41
	.zero		2


	//----- nvinfo : EIATTR_SPARSE_MMA_MASK
	.align		4
        /*0024*/ 	.byte	0x03, 0x50
        /*0026*/ 	.short	0x0000


	//----- nvinfo : EIATTR_TCGEN05_1CTA_USED
	.align		4
        /*0028*/ 	.byte	0x01, 0x51
	.zero		2


	//----- nvinfo : EIATTR_MAXREG_COUNT
	.align		4
        /*002c*/ 	.byte	0x03, 0x1b
        /*002e*/ 	.short	0x00ff


	//----- nvinfo : EIATTR_NUM_BARRIERS
	.align		4
        /*0030*/ 	.byte	0x02, 0x4c
        /*0032*/ 	.byte	0x07
	.zero		1


	//----- nvinfo : EIATTR_EXTERNS
	.align		4
        /*0034*/ 	.byte	0x04, 0x0f
        /*0036*/ 	.short	(.L_37 - .L_36)


	//   ....[0]....
	.align		4
.L_36:
        /*0038*/ 	.word	index@(__assertfail)


	//----- nvinfo : EIATTR_MERCURY_ISA_VERSION
	.align		4
.L_37:
        /*003c*/ 	.byte	0x03, 0x5f
        /*003e*/ 	.short	0x0101


	//----- nvinfo : EIATTR_INT_WARP_WIDE_INSTR_OFFSETS
	.align		4
        /*0040*/ 	.byte	0x04, 0x31
        /*0042*/ 	.short	(.L_39 - .L_38)


	//   ....[0]....
.L_38:
        /*0044*/ 	.word	0x00002240


	//   ....[1]....
        /*0048*/ 	.word	0x00004070


	//   ....[2]....
        /*004c*/ 	.word	0x000040a0


	//   ....[3]....
        /*0050*/ 	.word	0x000040c0


	//   ....[4]....
        /*0054*/ 	.word	0x000049f0


	//   ....[5]....
        /*0058*/ 	.word	0x00004a50


	//   ....[6]....
        /*005c*/ 	.word	0x00004b40


	//   ....[7]....
        /*0060*/ 	.word	0x00004bb0


	//   ....[8]....
        /*0064*/ 	.word	0x00004cc0


	//   ....[9]....
        /*0068*/ 	.word	0x00004d50


	//   ....[10]....
        /*006c*/ 	.word	0x00004f20


	//   ....[11]....
        /*0070*/ 	.word	0x00004fd0


	//----- nvinfo : EIATTR_COOP_GROUP_MASK_REGIDS
	.align		4
.L_39:
        /*0074*/ 	.byte	0x04, 0x29
        /*0076*/ 	.short	(.L_41 - .L_40)


	//   ....[0]....
.L_40:
        /*0078*/ 	.word	0xffffffff


	//   ....[1]....
        /*007c*/ 	.word	0xffffffff


	//   ....[2]....
        /*0080*/ 	.word	0xffffffff


	//   ....[3]....
        /*0084*/ 	.word	0xffffffff


	//   ....[4]....
        /*0088*/ 	.word	0xffffffff


	//   ....[5]....
        /*008c*/ 	.word	0xffffffff


	//   ....[6]....
        /*0090*/ 	.word	0xffffffff


	//   ....[7]....
        /*0094*/ 	.word	0xffffffff


	//   ....[8]....
        /*0098*/ 	.word	0xffffffff


	//   ....[9]....
        /*009c*/ 	.word	0xffffffff


	//   ....[10]....
        /*00a0*/ 	.word	0xffffffff


	//   ....[11]....
        /*00a4*/ 	.word	0xffffffff


	//   ....[12]....
        /*00a8*/ 	.word	0xffffffff


	//----- nvinfo : EIATTR_COOP_GROUP_INSTR_OFFSETS
	.align		4
.L_41:
        /*00ac*/ 	.byte	0x04, 0x28
        /*00ae*/ 	.short	(.L_43 - .L_42)


	//   ....[0]....
.L_42:
        /*00b0*/ 	.word	0x00000090


	//   ....[1]....
        /*00b4*/ 	.word	0x000004d0


	//   ....[2]....
        /*00b8*/ 	.word	0x00000600


	//   ....[3]....
        /*00bc*/ 	.word	0x000007a0


	//   ....[4]....
        /*00c0*/ 	.word	0x000008a0


	//   ....[5]....
        /*00c4*/ 	.word	0x00000a10


	//   ....[6]....
        /*00c8*/ 	.word	0x00000bb0


	//   ....[7]....
        /*00cc*/ 	.word	0x00002120


	//   ....[8]....
        /*00d0*/ 	.word	0x00002de0


	//   ....[9]....
        /*00d4*/ 	.word	0x00002ff0


	//   ....[10]....
        /*00d8*/ 	.word	0x00003020


	//   ....[11]....
        /*00dc*/ 	.word	0x00003f40


	//   ....[12]....
        /*00e0*/ 	.word	0x00004180


	//----- nvinfo : EIATTR_VRC_CTA_INIT_COUNT
	.align		4
.L_43:
        /*00e4*/ 	.byte	0x02, 0x4a
        /*00e6*/ 	.byte	0x80
	.zero		1


	//----- nvinfo : EIATTR_SYSCALL_OFFSETS
	.align		4
        /*00e8*/ 	.byte	0x04, 0x46
        /*00ea*/ 	.short	(.L_45 - .L_44)


	//   ....[0]....
.L_44:
        /*00ec*/ 	.word	0x00005b40


	//   ....[1]....
        /*00f0*/ 	.word	0x00005c30


	//   ....[2]....
        /*00f4*/ 	.word	0x00006460


	//   ....[3]....
        /*00f8*/ 	.word	0x00006e20


	//   ....[4]....
        /*00fc*/ 	.word	0x00007780


	//   ....[5]....
        /*0100*/ 	.word	0x000080e0


	//----- nvinfo : EIATTR_MBARRIER_INSTR_OFFSETS
	.align		4
.L_45:
        /*0104*/ 	.byte	0x04, 0x39
        /*0106*/ 	.short	(.L_47 - .L_46)


	//   ....[0]....
.L_46:
        /*0108*/ 	.word	0x000005b0
        /*010c*/ 	.word	0x000000ff
        /*0110*/ 	.word	0x00000000
        /*0114*/ 	.short	0x0100
        /*0116*/ 	.byte	0x04
	.zero		1


	//   ....[1]....
        /*0118*/ 	.word	0x000005c0
        /*011c*/ 	.word	0x000000ff
        /*0120*/ 	.word	0x00000010
        /*0124*/ 	.short	0x0100
        /*0126*/ 	.byte	0x04
	.zero		1


	//   ....[2]....
        /*0128*/ 	.word	0x000005d0
        /*012c*/ 	.word	0x000000ff
        /*0130*/ 	.word	0x00000008
        /*0134*/ 	.short	0x0100
        /*0136*/ 	.byte	0x04
	.zero		1


	//   ....[3]....
        /*0138*/ 	.word	0x000005e0
        /*013c*/ 	.word	0x000000ff
        /*0140*/ 	.word	0x00000018
        /*0144*/ 	.short	0x0100
        /*0146*/ 	.byte	0x04
	.zero		1


	//   ....[4]....
        /*0148*/ 	.word	0x00000710
        /*014c*/ 	.word	0x000000ff
        /*0150*/ 	.word	0x00000020
        /*0154*/ 	.short	0x0100
        /*0156*/ 	.byte	0x04
	.zero		1


	//   ....[5]....
        /*0158*/ 	.word	0x00000720
        /*015c*/ 	.word	0x000000ff
        /*0160*/ 	.word	0x00000040
        /*0164*/ 	.short	0x0100
        /*0166*/ 	.byte	0x04
	.zero		1


	//   ....[6]....
        /*0168*/ 	.word	0x00000730
        /*016c*/ 	.word	0x000000ff
        /*0170*/ 	.word	0x00000028
        /*0174*/ 	.short	0x0100
        /*0176*/ 	.byte	0x04
	.zero		1


	//   ....[7]....
        /*0178*/ 	.word	0x00000740
        /*017c*/ 	.word	0x000000ff
        /*0180*/ 	.word	0x00000048
        /*0184*/ 	.short	0x0100
        /*0186*/ 	.byte	0x04
	.zero		1


	//   ....[8]....
        /*0188*/ 	.word	0x00000750
        /*018c*/ 	.word	0x000000ff
        /*0190*/ 	.word	0x00000030
        /*0194*/ 	.short	0x0100
        /*0196*/ 	.byte	0x04
	.zero		1


	//   ....[9]....
        /*0198*/ 	.word	0x00000760
        /*019c*/ 	.word	0x000000ff
        /*01a0*/ 	.word	0x00000050
        /*01a4*/ 	.short	0x0100
        /*01a6*/ 	.byte	0x04
	.zero		1


	//   ....[10]....
        /*01a8*/ 	.word	0x00000770
        /*01ac*/ 	.word	0x000000ff
        /*01b0*/ 	.word	0x00000038
        /*01b4*/ 	.short	0x0100
        /*01b6*/ 	.byte	0x04
	.zero		1


	//   ....[11]....
        /*01b8*/ 	.word	0x00000780
        /*01bc*/ 	.word	0x000000ff
        /*01c0*/ 	.word	0x00000058
        /*01c4*/ 	.short	0x0100
        /*01c6*/ 	.byte	0x04
	.zero		1


	//   ....[12]....
        /*01c8*/ 	.word	0x00000870
        /*01cc*/ 	.word	0x000000ff
        /*01d0*/ 	.word	0x00000060
        /*01d4*/ 	.short	0x0100
        /*01d6*/ 	.byte	0x06
	.zero		1


	//   ....[13]....
        /*01d8*/ 	.word	0x00000880
        /*01dc*/ 	.word	0x000000ff
        /*01e0*/ 	.word	0x00000068
        /*01e4*/ 	.short	0x0100
        /*01e6*/ 	.byte	0x06
	.zero		1


	//   ....[14]....
        /*01e8*/ 	.word	0x000009c0
        /*01ec*/ 	.word	0x000000ff
        /*01f0*/ 	.word	0x00000070
        /*01f4*/ 	.short	0x0100
        /*01f6*/ 	.byte	0x06
	.zero		1


	//   ....[15]....
        /*01f8*/ 	.word	0x000009d0
        /*01fc*/ 	.word	0x000000ff
        /*0200*/ 	.word	0x00000080
        /*0204*/ 	.short	0x0100
        /*0206*/ 	.byte	0x06
	.zero		1


	//   ....[16]....
        /*0208*/ 	.word	0x000009e0
        /*020c*/ 	.word	0x000000ff
        /*0210*/ 	.word	0x00000078
        /*0214*/ 	.short	0x0100
        /*0216*/ 	.byte	0x06
	.zero		1


	//   ....[17]....
        /*0218*/ 	.word	0x000009f0
        /*021c*/ 	.word	0x000000ff
        /*0220*/ 	.word	0x00000088
        /*0224*/ 	.short	0x0100
        /*0226*/ 	.byte	0x06
	.zero		1


	//   ....[18]....
        /*0228*/ 	.word	0x00000b20
        /*022c*/ 	.word	0x000000ff
        /*0230*/ 	.word	0x00000090
        /*0234*/ 	.short	0x0100
        /*0236*/ 	.byte	0x04
	.zero		1


	//   ....[19]....
        /*0238*/ 	.word	0x00000b30
        /*023c*/ 	.word	0x000000ff
        /*0240*/ 	.word	0x000000b0
        /*0244*/ 	.short	0x0100
        /*0246*/ 	.byte	0x04
	.zero		1


	//   ....[20]....
        /*0248*/ 	.word	0x00000b40
        /*024c*/ 	.word	0x000000ff
        /*0250*/ 	.word	0x00000098
        /*0254*/ 	.short	0x0100
        /*0256*/ 	.byte	0x04
	.zero		1


	//   ....[21]....
        /*0258*/ 	.word	0x00000b50
        /*025c*/ 	.word	0x000000ff
        /*0260*/ 	.word	0x000000b8
        /*0264*/ 	.short	0x0100
        /*0266*/ 	.byte	0x04
	.zero		1


	//   ....[22]....
        /*0268*/ 	.word	0x00000b60
        /*026c*/ 	.word	0x000000ff
        /*0270*/ 	.word	0x000000a0
        /*0274*/ 	.short	0x0100
        /*0276*/ 	.byte	0x04
	.zero		1


	//   ....[23]....
        /*0278*/ 	.word	0x00000b70
        /*027c*/ 	.word	0x000000ff
        /*0280*/ 	.word	0x000000c0
        /*0284*/ 	.short	0x0100
        /*0286*/ 	.byte	0x04
	.zero		1


	//   ....[24]....
        /*0288*/ 	.word	0x00000b80
        /*028c*/ 	.word	0x000000ff
        /*0290*/ 	.word	0x000000a8
        /*0294*/ 	.short	0x0100
        /*0296*/ 	.byte	0x04
	.zero		1


	//   ....[25]....
        /*0298*/ 	.word	0x00000b90
        /*029c*/ 	.word	0x000000ff
        /*02a0*/ 	.word	0x000000c8
        /*02a4*/ 	.short	0x0100
        /*02a6*/ 	.byte	0x04
	.zero		1


	//   ....[26]....
        /*02a8*/ 	.word	0x00000c80
        /*02ac*/ 	.word	0x000000ff
        /*02b0*/ 	.word	0x000000d0
        /*02b4*/ 	.short	0x0100
        /*02b6*/ 	.byte	0x04
	.zero		1


	//   ....[27]....
        /*02b8*/ 	.word	0x00000c90
        /*02bc*/ 	.word	0x000000ff
        /*02c0*/ 	.word	0x000000e0
        /*02c4*/ 	.short	0x0100
        /*02c6*/ 	.byte	0x04
	.zero		1


	//   ....[28]....
        /*02c8*/ 	.word	0x00000ca0
        /*02cc*/ 	.word	0x000000ff
        /*02d0*/ 	.word	0x000000d8
        /*02d4*/ 	.short	0x0100
        /*02d6*/ 	.byte	0x04
	.zero		1


	//   ....[29]....
        /*02d8*/ 	.word	0x00000cb0
        /*02dc*/ 	.word	0x000000ff
        /*02e0*/ 	.word	0x000000e8
        /*02e4*/ 	.short	0x0100
        /*02e6*/ 	.byte	0x04
	.zero		1


	//   ....[30]....
        /*02e8*/ 	.word	0x00001580
        /*02ec*/ 	.word	0x00000002
        /*02f0*/ 	.word	0x000000e0
        /*02f4*/ 	.short	0x010a
        /*02f6*/ 	.byte	0xff
	.zero		1


	//   ....[31]....
        /*02f8*/ 	.word	0x000015b0
        /*02fc*/ 	.word	0x00000002
        /*0300*/ 	.word	0x000000d0
        /*0304*/ 	.short	0x0101
        /*0306*/ 	.byte	0xff
	.zero		1


	//   ....[32]....
        /*0308*/ 	.word	0x00001680
        /*030c*/ 	.word	0x000000ff
        /*0310*/ 	.word	0x00000010
        /*0314*/ 	.short	0x010a
        /*0316*/ 	.byte	0x04
	.zero		1


	//   ....[33]....
        /*0318*/ 	.word	0x00001720
        /*031c*/ 	.word	0x000000ff
        /*0320*/ 	.word	0x00000010
        /*0324*/ 	.short	0x010a
        /*0326*/ 	.byte	0x39
	.zero		1


	//   ....[34]....
        /*0328*/ 	.word	0x00001820
        /*032c*/ 	.word	0x000000ff
        /*0330*/ 	.word	0x00000010
        /*0334*/ 	.short	0x010a
        /*0336*/ 	.byte	0x04
	.zero		1


	//   ....[35]....
        /*0338*/ 	.word	0x00001be0
        /*033c*/ 	.word	0x000000ff
        /*0340*/ 	.word	0x00000068
        /*0344*/ 	.short	0x0101
        /*0346*/ 	.byte	0x0d
	.zero		1


	//   ....[36]....
        /*0348*/ 	.word	0x00001c00
        /*034c*/ 	.word	0x000000ff
        /*0350*/ 	.word	0x00000010
        /*0354*/ 	.short	0x010a
        /*0356*/ 	.byte	0x04
	.zero		1


	//   ....[37]....
        /*0358*/ 	.word	0x00001c80
        /*035c*/ 	.word	0x000000ff
        /*0360*/ 	.word	0x00000010
        /*0364*/ 	.short	0x010a
        /*0366*/ 	.byte	0x39
	.zero		1


	//   ....[38]....
        /*0368*/ 	.word	0x00001d80
        /*036c*/ 	.word	0x000000ff
        /*0370*/ 	.word	0x00000010
        /*0374*/ 	.short	0x010a
        /*0376*/ 	.byte	0x04
	.zero		1


	//   ....[39]....
        /*0378*/ 	.word	0x00002150
        /*037c*/ 	.word	0x00000002
        /*0380*/ 	.word	0x00000070
        /*0384*/ 	.short	0x010a
        /*0386*/ 	.byte	0xff
	.zero		1


	//   ....[40]....
        /*0388*/ 	.word	0x00002210
        /*038c*/ 	.word	0x00000002
        /*0390*/ 	.word	0x00000000
        /*0394*/ 	.short	0x0101
        /*0396*/ 	.byte	0xff
	.zero		1


	//   ....[41]....
        /*0398*/ 	.word	0x00002770
        /*039c*/ 	.word	0x000000ff
        /*03a0*/ 	.word	0x00000000
        /*03a4*/ 	.short	0x010a
        /*03a6*/ 	.byte	0x04
	.zero		1


	//   ....[42]....
        /*03a8*/ 	.word	0x00002810
        /*03ac*/ 	.word	0x00000000
        /*03b0*/ 	.word	0x00000000
        /*03b4*/ 	.short	0x010a
        /*03b6*/ 	.byte	0xff
	.zero		1


	//   ....[43]....
        /*03b8*/ 	.word	0x00002930
        /*03bc*/ 	.word	0x00000000
        /*03c0*/ 	.word	0x000000d0
        /*03c4*/ 	.short	0x010a
        /*03c6*/ 	.byte	0xff
	.zero		1


	//   ....[44]....
        /*03c8*/ 	.word	0x000029a0
        /*03cc*/ 	.word	0x00000000
        /*03d0*/ 	.word	0x00000000
        /*03d4*/ 	.short	0x0101
        /*03d6*/ 	.byte	0xff
	.zero		1


	//   ....[45]....
        /*03d8*/ 	.word	0x000029c0
        /*03dc*/ 	.word	0x000000ff
        /*03e0*/ 	.word	0x00000080
        /*03e4*/ 	.short	0x010a
        /*03e6*/ 	.byte	0x04
	.zero		1


	//   ....[46]....
        /*03e8*/ 	.word	0x00002ae0
        /*03ec*/ 	.word	0x00000000
        /*03f0*/ 	.word	0x00000070
        /*03f4*/ 	.short	0x010a
        /*03f6*/ 	.byte	0xff
	.zero		1


	//   ....[47]....
        /*03f8*/ 	.word	0x00002be0
        /*03fc*/ 	.word	0x00000000
        /*0400*/ 	.word	0x00000000
        /*0404*/ 	.short	0x0101
        /*0406*/ 	.byte	0xff
	.zero		1


	//   ....[48]....
        /*0408*/ 	.word	0x00002c70
        /*040c*/ 	.word	0x000000ff
        /*0410*/ 	.word	0x00000080
        /*0414*/ 	.short	0x0106
        /*0416*/ 	.byte	0x04
	.zero		1


	//   ....[49]....
        /*0418*/ 	.word	0x00002c90
        /*041c*/ 	.word	0x000000ff
        /*0420*/ 	.word	0x00000080
        /*0424*/ 	.short	0x010a
        /*0426*/ 	.byte	0x04
	.zero		1


	//   ....[50]....
        /*0428*/ 	.word	0x00002d20
        /*042c*/ 	.word	0x000000ff
        /*0430*/ 	.word	0x00000080
        /*0434*/ 	.short	0x0106
        /*0436*/ 	.byte	0x07
	.zero		1


	//   ....[51]....
        /*0438*/ 	.word	0x00002d60
        /*043c*/ 	.word	0x00000000
        /*0440*/ 	.word	0x00000080
        /*0444*/ 	.short	0x010a
        /*0446*/ 	.byte	0xff
	.zero		1


	//   ....[52]....
        /*0448*/ 	.word	0x00003270
        /*044c*/ 	.word	0x00000000
        /*0450*/ 	.word	0x00000070
        /*0454*/ 	.short	0x010a
        /*0456*/ 	.byte	0xff
	.zero		1


	//   ....[53]....
        /*0458*/ 	.word	0x00003380
        /*045c*/ 	.word	0x00000003
        /*0460*/ 	.word	0x00000000
        /*0464*/ 	.short	0x0101
        /*0466*/ 	.byte	0xff
	.zero		1


	//   ....[54]....
        /*0468*/ 	.word	0x00003390
        /*046c*/ 	.word	0x000000ff
        /*0470*/ 	.word	0x00000000
        /*0474*/ 	.short	0x010a
        /*0476*/ 	.byte	0x04
	.zero		1


	//   ....[55]....
        /*0478*/ 	.word	0x00003410
        /*047c*/ 	.word	0x000000ff
        /*0480*/ 	.word	0x000000b0
        /*0484*/ 	.short	0x010a
        /*0486*/ 	.byte	0x4b
	.zero		1


	//   ....[56]....
        /*0488*/ 	.word	0x000034f0
        /*048c*/ 	.word	0x000000ff
        /*0490*/ 	.word	0x00000000
        /*0494*/ 	.short	0x010a
        /*0496*/ 	.byte	0x05
	.zero		1


	//   ....[57]....
        /*0498*/ 	.word	0x00003640
        /*049c*/ 	.word	0x000000ff
        /*04a0*/ 	.word	0x00000000
        /*04a4*/ 	.short	0x010a
        /*04a6*/ 	.byte	0x07
	.zero		1


	//   ....[58]....
        /*04a8*/ 	.word	0x00003d70
        /*04ac*/ 	.word	0x000000ff
        /*04b0*/ 	.word	0x00000000
        /*04b4*/ 	.short	0x010a
        /*04b6*/ 	.byte	0x04
	.zero		1


	//   ....[59]....
        /*04b8*/ 	.word	0x00003e00
        /*04bc*/ 	.word	0x000000ff
        /*04c0*/ 	.word	0x00000000
        /*04c4*/ 	.short	0x010a
        /*04c6*/ 	.byte	0x05
	.zero		1


	//   ....[60]....
        /*04c8*/ 	.word	0x00003e90
        /*04cc*/ 	.word	0x000000ff
        /*04d0*/ 	.word	0x00000000
        /*04d4*/ 	.short	0x010a
        /*04d6*/ 	.byte	0x05
	.zero		1


	//   ....[61]....
        /*04d8*/ 	.word	0x00003f20
        /*04dc*/ 	.word	0x000000ff
        /*04e0*/ 	.word	0x00000000
        /*04e4*/ 	.short	0x010a
        /*04e6*/ 	.byte	0x04
	.zero		1


	//   ....[62]....
        /*04e8*/ 	.word	0x000043a0
        /*04ec*/ 	.word	0x00000000
        /*04f0*/ 	.word	0x00000070
        /*04f4*/ 	.short	0x010a
        /*04f6*/ 	.byte	0xff
	.zero		1


	//   ....[63]....
        /*04f8*/ 	.word	0x00004460
        /*04fc*/ 	.word	0x00000000
        /*0500*/ 	.word	0x00000000
        /*0504*/ 	.short	0x0101
        /*0506*/ 	.byte	0xff
	.zero		1


	//   ....[64]....
        /*0508*/ 	.word	0x00004780
        /*050c*/ 	.word	0x000000ff
        /*0510*/ 	.word	0x00000068
        /*0514*/ 	.short	0x010a
        /*0516*/ 	.byte	0x04
	.zero		1


	//   ....[65]....
        /*0518*/ 	.word	0x00004970
        /*051c*/ 	.word	0x000000ff
        /*0520*/ 	.word	0x00000040
        /*0524*/ 	.short	0x010a
        /*0526*/ 	.byte	0x04
	.zero		1


	//   ....[66]....
        /*0528*/ 	.word	0x00004af0
        /*052c*/ 	.word	0x000000ff
        /*0530*/ 	.word	0x00000020
        /*0534*/ 	.short	0x010b
        /*0536*/ 	.byte	0x04
	.zero		1


	//   ....[67]....
        /*0538*/ 	.word	0x00004b00
        /*053c*/ 	.word	0x000000ff
        /*0540*/ 	.word	0x00000000
        /*0544*/ 	.short	0x0101
        /*0546*/ 	.byte	0x05
	.zero		1


	//   ....[68]....
        /*0548*/ 	.word	0x00004b10
        /*054c*/ 	.word	0x000000ff
        /*0550*/ 	.word	0x00000048
        /*0554*/ 	.short	0x010a
        /*0556*/ 	.byte	0x04
	.zero		1


	//   ....[69]....
        /*0558*/ 	.word	0x00004c60
        /*055c*/ 	.word	0x000000ff
        /*0560*/ 	.word	0x00000028
        /*0564*/ 	.short	0x010b
        /*0566*/ 	.byte	0x04
	.zero		1


	//   ....[70]....
        /*0568*/ 	.word	0x00004c70
        /*056c*/ 	.word	0x000000ff
        /*0570*/ 	.word	0x00000000
        /*0574*/ 	.short	0x0101
        /*0576*/ 	.byte	0x05
	.zero		1


	//   ....[71]....
        /*0578*/ 	.word	0x00004c80
        /*057c*/ 	.word	0x000000ff
        /*0580*/ 	.word	0x00000050
        /*0584*/ 	.short	0x010a
        /*0586*/ 	.byte	0x04
	.zero		1


	//   ....[72]....
        /*0588*/ 	.word	0x00004e00
        /*058c*/ 	.word	0x000000ff
        /*0590*/ 	.word	0x00000030
        /*0594*/ 	.short	0x010b
        /*0596*/ 	.byte	0x04
	.zero		1


	//   ....[73]....
        /*0598*/ 	.word	0x00004e40
        /*059c*/ 	.word	0x000000ff
        /*05a0*/ 	.word	0x00000000
        /*05a4*/ 	.short	0x0101
        /*05a6*/ 	.byte	0x05
	.zero		1


	//   ....[74]....
        /*05a8*/ 	.word	0x00004e80
        /*05ac*/ 	.word	0x000000ff
        /*05b0*/ 	.word	0x00000058
        /*05b4*/ 	.short	0x010a
        /*05b6*/ 	.byte	0x04
	.zero		1


	//   ....[75]....
        /*05b8*/ 	.word	0x000050c0
        /*05bc*/ 	.word	0x000000ff
        /*05c0*/ 	.word	0x00000038
        /*05c4*/ 	.short	0x010b
        /*05c6*/ 	.byte	0x04
	.zero		1


	//   ....[76]....
        /*05c8*/ 	.word	0x000050e0
        /*05cc*/ 	.word	0x000000ff
        /*05d0*/ 	.word	0x00000000
        /*05d4*/ 	.short	0x0101
        /*05d6*/ 	.byte	0x0d
	.zero		1


	//   ....[77]....
        /*05d8*/ 	.word	0x00005110
        /*05dc*/ 	.word	0x000000ff
        /*05e0*/ 	.word	0x00000040
        /*05e4*/ 	.short	0x010a
        /*05e6*/ 	.byte	0x04
	.zero		1


	//   ....[78]....
        /*05e8*/ 	.word	0x00005130
        /*05ec*/ 	.word	0x000000ff
        /*05f0*/ 	.word	0x00000048
        /*05f4*/ 	.short	0x010a
        /*05f6*/ 	.byte	0x04
	.zero		1


	//   ....[79]....
        /*05f8*/ 	.word	0x00005150
        /*05fc*/ 	.word	0x000000ff
        /*0600*/ 	.word	0x00000050
        /*0604*/ 	.short	0x010a
        /*0606*/ 	.byte	0x04
	.zero		1


	//   ....[80]....
        /*0608*/ 	.word	0x00005190
        /*060c*/ 	.word	0x00000000
        /*0610*/ 	.word	0x00000058
        /*0614*/ 	.short	0x010a
        /*0616*/ 	.byte	0xff
	.zero		1


	//   ....[81]....
        /*0618*/ 	.word	0x00005500
        /*061c*/ 	.word	0x00000000
        /*0620*/ 	.word	0x00000070
        /*0624*/ 	.short	0x010a
        /*0626*/ 	.byte	0xff
	.zero		1


	//   ....[82]....
        /*0628*/ 	.word	0x00005610
        /*062c*/ 	.word	0x00000000
        /*0630*/ 	.word	0x00000000
        /*0634*/ 	.short	0x0101
        /*0636*/ 	.byte	0xff
	.zero		1


	//   ....[83]....
        /*0638*/ 	.word	0x00006090
        /*063c*/ 	.word	0x000000ff
        /*0640*/ 	.word	0x00000020
        /*0644*/ 	.short	0x010a
        /*0646*/ 	.byte	0x24
	.zero		1


	//   ....[84]....
        /*0648*/ 	.word	0x000060d0
        /*064c*/ 	.word	0x00000054
        /*0650*/ 	.word	0x00000090
        /*0654*/ 	.short	0x010a
        /*0656*/ 	.byte	0xff
	.zero		1


	//   ....[85]....
        /*0658*/ 	.word	0x00006240
        /*065c*/ 	.word	0x000000ff
        /*0660*/ 	.word	0x00000020
        /*0664*/ 	.short	0x010a
        /*0666*/ 	.byte	0x24
	.zero		1


	//   ....[86]....
        /*0668*/ 	.word	0x00006340
        /*066c*/ 	.word	0x00000054
        /*0670*/ 	.word	0x00000090
        /*0674*/ 	.short	0x010a
        /*0676*/ 	.byte	0xff
	.zero		1


	//   ....[87]....
        /*0678*/ 	.word	0x00006b40
        /*067c*/ 	.word	0x00000000
        /*0680*/ 	.word	0x00000000
        /*0684*/ 	.short	0x0101
        /*0686*/ 	.byte	0xff
	.zero		1


	//   ....[88]....
        /*0688*/ 	.word	0x00006b50
        /*068c*/ 	.word	0x00000002
        /*0690*/ 	.word	0x00000020
        /*0694*/ 	.short	0x010a
        /*0696*/ 	.byte	0xff
	.zero		1


	//   ....[89]....
        /*0698*/ 	.word	0x00006c20
        /*069c*/ 	.word	0x00000002
        /*06a0*/ 	.word	0x00000020
        /*06a4*/ 	.short	0x010a
        /*06a6*/ 	.byte	0xff
	.zero		1


	//   ....[90]....
        /*06a8*/ 	.word	0x000074a0
        /*06ac*/ 	.word	0x00000015
        /*06b0*/ 	.word	0x00000000
        /*06b4*/ 	.short	0x0101
        /*06b6*/ 	.byte	0xff
	.zero		1


	//   ....[91]....
        /*06b8*/ 	.word	0x000074c0
        /*06bc*/ 	.word	0x00000000
        /*06c0*/ 	.word	0x00000020
        /*06c4*/ 	.short	0x010a
        /*06c6*/ 	.byte	0xff
	.zero		1


	//   ....[92]....
        /*06c8*/ 	.word	0x00007580
        /*06cc*/ 	.word	0x00000000
        /*06d0*/ 	.word	0x00000020
        /*06d4*/ 	.short	0x010a
        /*06d6*/ 	.byte	0xff
	.zero		1


	//   ....[93]....
        /*06d8*/ 	.word	0x00007e00
        /*06dc*/ 	.word	0x00000015
        /*06e0*/ 	.word	0x00000000
        /*06e4*/ 	.short	0x0101
        /*06e6*/ 	.byte	0xff
	.zero		1


	//   ....[94]....
        /*06e8*/ 	.word	0x00007e20
        /*06ec*/ 	.word	0x00000002
        /*06f0*/ 	.word	0x00000020
        /*06f4*/ 	.short	0x010a
        /*06f6*/ 	.byte	0xff
	.zero		1


	//   ....[95]....
        /*06f8*/ 	.word	0x00007ee0
        /*06fc*/ 	.word	0x00000002
        /*0700*/ 	.word	0x00000020
        /*0704*/ 	.short	0x010a
        /*0706*/ 	.byte	0xff
	.zero		1


	//   ....[96]....
        /*0708*/ 	.word	0x000084b0
        /*070c*/ 	.word	0x000000ff
        /*0710*/ 	.word	0x00000000
        /*0714*/ 	.short	0x0101
        /*0716*/ 	.byte	0x04
	.zero		1


	//   ....[97]....
        /*0718*/ 	.word	0x000087c0
        /*071c*/ 	.word	0x00000000
        /*0720*/ 	.word	0x00000000
        /*0724*/ 	.short	0x0101
        /*0726*/ 	.byte	0xff
	.zero		1


	//   ....[98]....
        /*0728*/ 	.word	0x00008a30
        /*072c*/ 	.word	0x000000ff
        /*0730*/ 	.word	0x00000000
        /*0734*/ 	.short	0x0101
        /*0736*/ 	.byte	0x04
	.zero		1


	//   ....[99]....
        /*0738*/ 	.word	0x00008a50
        /*073c*/ 	.word	0x00000002
        /*0740*/ 	.word	0x000000e0
        /*0744*/ 	.short	0x010a
        /*0746*/ 	.byte	0xff
	.zero		1


	//   ....[100]....
        /*0748*/ 	.word	0x00008ab0
        /*074c*/ 	.word	0x00000002
        /*0750*/ 	.word	0x00000010
        /*0754*/ 	.short	0x010a
        /*0756*/ 	.byte	0xff
	.zero		1


	//   ....[101]....
        /*0758*/ 	.word	0x00008b10
        /*075c*/ 	.word	0x00000002
        /*0760*/ 	.word	0x00000010
        /*0764*/ 	.short	0x010a
        /*0766*/ 	.byte	0xff
	.zero		1


	//   ....[102]....
        /*0768*/ 	.word	0x00008b60
        /*076c*/ 	.word	0x00000002
        /*0770*/ 	.word	0x00000070
        /*0774*/ 	.short	0x010a
        /*0776*/ 	.byte	0xff
	.zero		1


	//   ....[103]....
        /*0778*/ 	.word	0x00008bc0
        /*077c*/ 	.word	0x00000000
        /*0780*/ 	.word	0x00000000
        /*0784*/ 	.short	0x010a
        /*0786*/ 	.byte	0xff
	.zero		1


	//   ....[104]....
        /*0788*/ 	.word	0x00008c10
        /*078c*/ 	.word	0x00000000
        /*0790*/ 	.word	0x000000d0
        /*0794*/ 	.short	0x010a
        /*0796*/ 	.byte	0xff
	.zero		1


	//   ....[105]....
        /*0798*/ 	.word	0x00008c70
        /*079c*/ 	.word	0x00000000
        /*07a0*/ 	.word	0x00000080
        /*07a4*/ 	.short	0x010a
        /*07a6*/ 	.byte	0xff
	.zero		1


	//   ....[106]....
        /*07a8*/ 	.word	0x00008cc0
        /*07ac*/ 	.word	0x00000000
        /*07b0*/ 	.word	0x00000070
        /*07b4*/ 	.short	0x010a
        /*07b6*/ 	.byte	0xff
	.zero		1


	//   ....[107]....
        /*07b8*/ 	.word	0x00008d20
        /*07bc*/ 	.word	0x00000000
        /*07c0*/ 	.word	0x00000080
        /*07c4*/ 	.short	0x010a
        /*07c6*/ 	.byte	0xff
	.zero		1


	//   ....[108]....
        /*07c8*/ 	.word	0x00008d70
        /*07cc*/ 	.word	0x00000000
        /*07d0*/ 	.word	0x00000070
        /*07d4*/ 	.short	0x010a
        /*07d6*/ 	.byte	0xff
	.zero		1


	//   ....[109]....
        /*07d8*/ 	.word	0x00008dd0
        /*07dc*/ 	.word	0x00000002
        /*07e0*/ 	.word	0x000000b0
        /*07e4*/ 	.short	0x010a
        /*07e6*/ 	.byte	0xff
	.zero		1


	//   ....[110]....
        /*07e8*/ 	.word	0x00008e30
        /*07ec*/ 	.word	0x00000000
        /*07f0*/ 	.word	0x00000000
        /*07f4*/ 	.short	0x010a
        /*07f6*/ 	.byte	0xff
	.zero		1


	//   ....[111]....
        /*07f8*/ 	.word	0x00008e90
        /*07fc*/ 	.word	0x00000000
        /*0800*/ 	.word	0x00000000
        /*0804*/ 	.short	0x010a
        /*0806*/ 	.byte	0xff
	.zero		1


	//   ....[112]....
        /*0808*/ 	.word	0x00008ef0
        /*080c*/ 	.word	0x00000000
        /*0810*/ 	.word	0x00000000
        /*0814*/ 	.short	0x010a
        /*0816*/ 	.byte	0xff
	.zero		1


	//   ....[113]....
        /*0818*/ 	.word	0x00008f50
        /*081c*/ 	.word	0x00000000
        /*0820*/ 	.word	0x00000000
        /*0824*/ 	.short	0x010a
        /*0826*/ 	.byte	0xff
	.zero		1


	//   ....[114]....
        /*0828*/ 	.word	0x00008fb0
        /*082c*/ 	.word	0x00000000
        /*0830*/ 	.word	0x00000000
        /*0834*/ 	.short	0x010a
        /*0836*/ 	.byte	0xff
	.zero		1


	//   ....[115]....
        /*0838*/ 	.word	0x00009000
        /*083c*/ 	.word	0x00000000
        /*0840*/ 	.word	0x00000070
        /*0844*/ 	.short	0x010a
        /*0846*/ 	.byte	0xff
	.zero		1


	//   ....[116]....
        /*0848*/ 	.word	0x00009060
        /*084c*/ 	.word	0x00000000
        /*0850*/ 	.word	0x00000068
        /*0854*/ 	.short	0x010a
        /*0856*/ 	.byte	0xff
	.zero		1


	//   ....[117]....
        /*0858*/ 	.word	0x000090c0
        /*085c*/ 	.word	0x00000000
        /*0860*/ 	.word	0x00000040
        /*0864*/ 	.short	0x010a
        /*0866*/ 	.byte	0xff
	.zero		1


	//   ....[118]....
        /*0868*/ 	.word	0x00009120
        /*086c*/ 	.word	0x00000000
        /*0870*/ 	.word	0x00000048
        /*0874*/ 	.short	0x010a
        /*0876*/ 	.byte	0xff
	.zero		1


	//   ....[119]....
        /*0878*/ 	.word	0x00009180
        /*087c*/ 	.word	0x00000000
        /*0880*/ 	.word	0x00000050
        /*0884*/ 	.short	0x010a
        /*0886*/ 	.byte	0xff
	.zero		1


	//   ....[120]....
        /*0888*/ 	.word	0x000091e0
        /*088c*/ 	.word	0x00000000
        /*0890*/ 	.word	0x00000058
        /*0894*/ 	.short	0x010a
        /*0896*/ 	.byte	0xff
	.zero		1


	//   ....[121]....
        /*0898*/ 	.word	0x00009240
        /*089c*/ 	.word	0x00000000
        /*08a0*/ 	.word	0x00000040
        /*08a4*/ 	.short	0x010a
        /*08a6*/ 	.byte	0xff
	.zero		1


	//   ....[122]....
        /*08a8*/ 	.word	0x000092a0
        /*08ac*/ 	.word	0x00000000
        /*08b0*/ 	.word	0x00000048
        /*08b4*/ 	.short	0x010a
        /*08b6*/ 	.byte	0xff
	.zero		1


	//   ....[123]....
        /*08b8*/ 	.word	0x00009300
        /*08bc*/ 	.word	0x00000000
        /*08c0*/ 	.word	0x00000050
        /*08c4*/ 	.short	0x010a
        /*08c6*/ 	.byte	0xff
	.zero		1


	//   ....[124]....
        /*08c8*/ 	.word	0x00009350
        /*08cc*/ 	.word	0x00000000
        /*08d0*/ 	.word	0x00000070
        /*08d4*/ 	.short	0x010a
        /*08d6*/ 	.byte	0xff
	.zero		1


	//   ....[125]....
        /*08d8*/ 	.word	0x000093b0
        /*08dc*/ 	.word	0x00000000
        /*08e0*/ 	.word	0x00000020
        /*08e4*/ 	.short	0x010a
        /*08e6*/ 	.byte	0xff
	.zero		1


	//   ....[126]....
        /*08e8*/ 	.word	0x00009400
        /*08ec*/ 	.word	0x00000054
        /*08f0*/ 	.word	0x00000090
        /*08f4*/ 	.short	0x010a
        /*08f6*/ 	.byte	0xff
	.zero		1


	//   ....[127]....
        /*08f8*/ 	.word	0x00009450
        /*08fc*/ 	.word	0x00000002
        /*0900*/ 	.word	0x00000020
        /*0904*/ 	.short	0x010a
        /*0906*/ 	.byte	0xff
	.zero		1


	//   ....[128]....
        /*0908*/ 	.word	0x000094a0
        /*090c*/ 	.word	0x00000000
        /*0910*/ 	.word	0x00000020
        /*0914*/ 	.short	0x010a
        /*0916*/ 	.byte	0xff
	.zero		1


	//   ....[129]....
        /*0918*/ 	.word	0x000094f0
        /*091c*/ 	.word	0x00000002
        /*0920*/ 	.word	0x00000020
        /*0924*/ 	.short	0x010a
        /*0926*/ 	.byte	0xff
	.zero		1


	//----- nvinfo : EIATTR_NUM_MBARRIERS
	.align		4
.L_47:
        /*0928*/ 	.byte	0x03, 0x38
        /*092a*/ 	.short	0x001e


	//----- nvinfo : EIATTR_EXIT_INSTR_OFFSETS
	.align		4
        /*092c*/ 	.byte	0x04, 0x1c
        /*092e*/ 	.short	(.L_49 - .L_48)


	//   ....[0]....
.L_48:
        /*0930*/ 	.word	0x00002840


	//   ....[1]....
        /*0934*/ 	.word	0x00002d30


	//   ....[2]....
        /*0938*/ 	.word	0x00002d90


	//   ....[3]....
        /*093c*/ 	.word	0x00004190


	//   ....[4]....
        /*0940*/ 	.word	0x000051c0


	//   ....[5]....
        /*0944*/ 	.word	0x00005200


	//   ....[6]....
        /*0948*/ 	.word	0x00008920


	//   ....[7]....
        /*094c*/ 	.word	0x000089a0


	//   ....[8]....
        /*0950*/ 	.word	0x000089d0


	//   ....[9]....
        /*0954*/ 	.word	0x00008a40


	//----- nvinfo : EIATTR_MAX_THREADS
	.align		4
.L_49:
        /*0958*/ 	.byte	0x04, 0x05
        /*095a*/ 	.short	(.L_51 - .L_50)
.L_50:
        /*095c*/ 	.word	0x00000100
        /*0960*/ 	.word	0x00000001
        /*0964*/ 	.word	0x00000001


	//----- nvinfo : EIATTR_CRS_STACK_SIZE
	.align		4
.L_51:
        /*0968*/ 	.byte	0x04, 0x1e
        /*096a*/ 	.short	(.L_53 - .L_52)
.L_52:
        /*096c*/ 	.word	0x00000000


	//----- nvinfo : EIATTR_CBANK_PARAM_SIZE
	.align		4
.L_53:
        /*0970*/ 	.byte	0x03, 0x19
        /*0972*/ 	.short	0x0800


	//----- nvinfo : EIATTR_PARAM_CBANK
	.align		4
        /*0974*/ 	.byte	0x04, 0x0a
        /*0976*/ 	.short	(.L_55 - .L_54)
	.align		4
.L_54:
        /*0978*/ 	.word	index@(.nv.constant0._ZN7cutlass13device_kernelINS_4gemm6kernel13GemmUniversalIN4cute5tupleIJiiiiEEENS1_10collective13CollectiveMmaINS1_35MainloopSm100TmaUmmaWarpSpecializedILi2ELi2ELi4ENS5_IJNS4_1CILi1EEESB_SB_EEEEENS5_IJNSA_ILi64EEENSA_ILi128EEESF_EEENS_10tfloat32_tENS5_IJlSB_lEEESH_SI_NS4_8TiledMMAINS4_8MMA_AtomIJNS4_17SM100_MMA_TF32_SSISH_SH_fLi64ELi128ELNS4_4UMMA5MajorE0ELSN_0ELNSM_7ScaleInE0ELSO_0EEEEEENS4_6LayoutISC_NS5_IJNSA_ILi0EEESS_SS_EEEEENS5_IJNS4_10UnderscoreESV_SV_EEEEENS4_13SM90_TMA_LOADENS4_14ComposedLayoutINS4_7SwizzleILi3ELi4ELi3EEENS4_18smem_ptr_flag_bitsILi32EEENSR_INS5_IJNSA_ILi8EEENSA_ILi32EEEEEENS5_IJS15_SB_EEEEEEEvNS4_8identityESY_S19_vS1A_EENS_8epilogue10collective18CollectiveEpilogueINS1C_23Sm100TmaWarpSpecializedILi4ELi2ELi16ELb1ELb0EEEJSG_NS5_IJNSR_ISE_SB_EENSR_IS15_SB_EEEEESH_SI_SH_SI_NS1C_6fusion15FusionCallbacksIS1G_NS1K_17LinearCombinationISH_fSH_fLNS_15FloatRoundStyleE2EEESG_S1J_JEEENS4_5SM1004TMEM4LOAD26SM100_TMEM_LOAD_16dp128b8xESY_S19_NS4_17SM75_U32x4_LDSM_NENS4_14SM90_TMA_STOREES19_NS4_17SM90_U32x4_STSM_NENS4_39AutoVectorizingCopyWithAssumedAlignmentILi128EEEEEEvvEEEEvNT_6ParamsE)
        /*097c*/ 	.short	0x0380
        /*097e*/ 	.short	0x0800


	//----- nvinfo : EIATTR_SW_WAR
	.align		4
.L_55:
        /*0980*/ 	.byte	0x04, 0x36
        /*0982*/ 	.short	(.L_57 - .L_56)
.L_56:
        /*0984*/ 	.word	0x00000008
.L_57:


//--------------------- .nv.callgraph             --------------------------
	.section	.nv.callgraph,"",@"SHT_CUDA_CALLGRAPH"
	.align	4
	.sectionentsize	8
	.align		4
        /*0000*/ 	.word	0x00000000
	.align		4
        /*0004*/ 	.word	0xffffffff
	.align		4
        /*0008*/ 	.word	index@(_ZN7cutlass13device_kernelINS_4gemm6kernel13GemmUniversalIN4cute5tupleIJiiiiEEENS1_10collective13CollectiveMmaINS1_35MainloopSm100TmaUmmaWarpSpecializedILi2ELi2ELi4ENS5_IJNS4_1CILi1EEESB_SB_EEEEENS5_IJNSA_ILi64EEENSA_ILi128EEESF_EEENS_10tfloat32_tENS5_IJlSB_lEEESH_SI_NS4_8TiledMMAINS4_8MMA_AtomIJNS4_17SM100_MMA_TF32_SSISH_SH_fLi64ELi128ELNS4_4UMMA5MajorE0ELSN_0ELNSM_7ScaleInE0ELSO_0EEEEEENS4_6LayoutISC_NS5_IJNSA_ILi0EEESS_SS_EEEEENS5_IJNS4_10UnderscoreESV_SV_EEEEENS4_13SM90_TMA_LOADENS4_14ComposedLayoutINS4_7SwizzleILi3ELi4ELi3EEENS4_18smem_ptr_flag_bitsILi32EEENSR_INS5_IJNSA_ILi8EEENSA_ILi32EEEEEENS5_IJS15_SB_EEEEEEEvNS4_8identityESY_S19_vS1A_EENS_8epilogue10collective18CollectiveEpilogueINS1C_23Sm100TmaWarpSpecializedILi4ELi2ELi16ELb1ELb0EEEJSG_NS5_IJNSR_ISE_SB_EENSR_IS15_SB_EEEEESH_SI_SH_SI_NS1C_6fusion15FusionCallbacksIS1G_NS1K_17LinearCombinationISH_fSH_fLNS_15FloatRoundStyleE2EEESG_S1J_JEEENS4_5SM1004TMEM4LOAD26SM100_TMEM_LOAD_16dp128b8xESY_S19_NS4_17SM75_U32x4_LDSM_NENS4_14SM90_TMA_STOREES19_NS4_17SM90_U32x4_STSM_NENS4_39AutoVectorizingCopyWithAssumedAlignmentILi128EEEEEEvvEEEEvNT_6ParamsE)
	.align		4
        /*000c*/ 	.word	index@(__assertfail)
	.align		4
        /*0010*/ 	.word	0x00000000
	.align		4
        /*0014*/ 	.word	0xfffffffe
	.align		4
        /*0018*/ 	.word	0x00000000
	.align		4
        /*001c*/ 	.word	0xfffffffd
	.align		4
        /*0020*/ 	.word	0x00000000
	.align		4
        /*0024*/ 	.word	0xfffffffc


//--------------------- .nv.constant4             --------------------------
	.section	.nv.constant4,"a",@progbits
	.align	8
	.align		8
.nv.constant4:
        /*0000*/ 	.dword	__assertfail
	.align		8
        /*0008*/ 	.dword	__unnamed_1
	.align		8
        /*0010*/ 	.dword	__unnamed_2
	.align		8
        /*0018*/ 	.dword	_ZN39_INTERNAL_e4f726ad_4_k_cu_0f8cc9d6_91724cuda3std3__45__cpo5beginE
	.align		8
        /*0020*/ 	.dword	_ZN39_INTERNAL_e4f726ad_4_k_cu_0f8cc9d6_91724cuda3std3__45__cpo3endE
	.align		8
        /*0028*/ 	.dword	_ZN39_INTERNAL_e4f726ad_4_k_cu_0f8cc9d6_91724cuda3std3__45__cpo6cbeginE
	.align		8
        /*0030*/ 	.dword	_ZN39_INTERNAL_e4f726ad_4_k_cu_0f8cc9d6_91724cuda3std3__45__cpo4cendE
	.align		8
        /*0038*/ 	.dword	_ZN39_INTERNAL_e4f726ad_4_k_cu_0f8cc9d6_91724cuda3std3__441_GLOBAL__N__e4f726ad_4_k_cu_0f8cc9d6_91726ignoreE
	.align		8
        /*0040*/ 	.dword	_ZN39_INTERNAL_e4f726ad_4_k_cu_0f8cc9d6_91724cuda3std3__419piecewise_constructE
	.align		8
        /*0048*/ 	.dword	_ZN39_INTERNAL_e4f726ad_4_k_cu_0f8cc9d6_91724cuda3std3__48in_placeE
	.align		8
        /*0050*/ 	.dword	_ZN39_INTERNAL_e4f726ad_4_k_cu_0f8cc9d6_91724cuda3std6ranges3__45__cpo4swapE
	.align		8
        /*0058*/ 	.dword	_ZN39_INTERNAL_e4f726ad_4_k_cu_0f8cc9d6_91724cuda3std6ranges3__45__cpo9iter_moveE
	.align		8
        /*0060*/ 	.dword	_ZN39_INTERNAL_e4f726ad_4_k_cu_0f8cc9d6_91724cute7productE
	.align		8
        /*0068*/ 	.dword	_ZN39_INTERNAL_e4f726ad_4_k_cu_0f8cc9d6_91724cute1_E
	.align		8
        /*0070*/ 	.dword	$str$25
	.align		8
        /*0078*/ 	.dword	$str$26
	.align		8
        /*0080*/ 	.dword	$str$27
	.align		8
        /*0088*/ 	.dword	$str$28


//--------------------- .text._ZN7cutlass13device_kernelINS_4gemm6kernel13GemmUniversalIN4cute5tupleIJiiiiEEENS1_10collective13CollectiveMmaINS1_35MainloopSm100TmaUmmaWarpSpecializedILi2ELi2ELi4ENS5_IJNS4_1CILi1EEESB_SB_EEEEENS5_IJNSA_ILi64EEENSA_ILi128EEESF_EEENS_10tfloat32_tENS5_IJlSB_lEEESH_SI_NS4_8TiledMMAINS4_8MMA_AtomIJNS4_17SM100_MMA_TF32_SSISH_SH_fLi64ELi128ELNS4_4UMMA5MajorE0ELSN_0ELNSM_7ScaleInE0ELSO_0EEEEEENS4_6LayoutISC_NS5_IJNSA_ILi0EEESS_SS_EEEEENS5_IJNS4_10UnderscoreESV_SV_EEEEENS4_13SM90_TMA_LOADENS4_14ComposedLayoutINS4_7SwizzleILi3ELi4ELi3EEENS4_18smem_ptr_flag_bitsILi32EEENSR_INS5_IJNSA_ILi8EEENSA_ILi32EEEEEENS5_IJS15_SB_EEEEEEEvNS4_8identityESY_S19_vS1A_EENS_8epilogue10collective18CollectiveEpilogueINS1C_23Sm100TmaWarpSpecializedILi4ELi2ELi16ELb1ELb0EEEJSG_NS5_IJNSR_ISE_SB_EENSR_IS15_SB_EEEEESH_SI_SH_SI_NS1C_6fusion15FusionCallbacksIS1G_NS1K_17LinearCombinationISH_fSH_fLNS_15FloatRoundStyleE2EEESG_S1J_JEEENS4_5SM1004TMEM4LOAD26SM100_TMEM_LOAD_16dp128b8xESY_S19_NS4_17SM75_U32x4_LDSM_NENS4_14SM90_TMA_STOREES19_NS4_17SM90_U32x4_STSM_NENS4_39AutoVectorizingCopyWithAssumedAlignmentILi128EEEEEEvvEEEEvNT_6ParamsE --------------------------
	.section	.text._ZN7cutlass13device_kernelINS_4gemm6kernel13GemmUniversalIN4cute5tupleIJiiiiEEENS1_10collective13CollectiveMmaINS1_35MainloopSm100TmaUmmaWarpSpecializedILi2ELi2ELi4ENS5_IJNS4_1CILi1EEESB_SB_EEEEENS5_IJNSA_ILi64EEENSA_ILi128EEESF_EEENS_10tfloat32_tENS5_IJlSB_lEEESH_SI_NS4_8TiledMMAINS4_8MMA_AtomIJNS4_17SM100_MMA_TF32_SSISH_SH_fLi64ELi128ELNS4_4UMMA5MajorE0ELSN_0ELNSM_7ScaleInE0ELSO_0EEEEEENS4_6LayoutISC_NS5_IJNSA_ILi0EEESS_SS_EEEEENS5_IJNS4_10UnderscoreESV_SV_EEEEENS4_13SM90_TMA_LOADENS4_14ComposedLayoutINS4_7SwizzleILi3ELi4ELi3EEENS4_18smem_ptr_flag_bitsILi32EEENSR_INS5_IJNSA_ILi8EEENSA_ILi32EEEEEENS5_IJS15_SB_EEEEEEEvNS4_8identityESY_S19_vS1A_EENS_8epilogue10collective18CollectiveEpilogueINS1C_23Sm100TmaWarpSpecializedILi4ELi2ELi16ELb1ELb0EEEJSG_NS5_IJNSR_ISE_SB_EENSR_IS15_SB_EEEEESH_SI_SH_SI_NS1C_6fusion15FusionCallbacksIS1G_NS1K_17LinearCombinationISH_fSH_fLNS_15FloatRoundStyleE2EEESG_S1J_JEEENS4_5SM1004TMEM4LOAD26SM100_TMEM_LOAD_16dp128b8xESY_S19_NS4_17SM75_U32x4_LDSM_NENS4_14SM90_TMA_STOREES19_NS4_17SM90_U32x4_STSM_NENS4_39AutoVectorizingCopyWithAssumedAlignmentILi128EEEEEEvvEEEEvNT_6ParamsE,"ax",@progbits
	.align	128
.text._ZN7cutlass13device_kernelINS_4gemm6kernel13GemmUniversalIN4cute5tupleIJiiiiEEENS1_10collective13CollectiveMmaINS1_35MainloopSm100TmaUmmaWarpSpecializedILi2ELi2ELi4ENS5_IJNS4_1CILi1EEESB_SB_EEEEENS5_IJNSA_ILi64EEENSA_ILi128EEESF_EEENS_10tfloat32_tENS5_IJlSB_lEEESH_SI_NS4_8TiledMMAINS4_8MMA_AtomIJNS4_17SM100_MMA_TF32_SSISH_SH_fLi64ELi128ELNS4_4UMMA5MajorE0ELSN_0ELNSM_7ScaleInE0ELSO_0EEEEEENS4_6LayoutISC_NS5_IJNSA_ILi0EEESS_SS_EEEEENS5_IJNS4_10UnderscoreESV_SV_EEEEENS4_13SM90_TMA_LOADENS4_14ComposedLayoutINS4_7SwizzleILi3ELi4ELi3EEENS4_18smem_ptr_flag_bitsILi32EEENSR_INS5_IJNSA_ILi8EEENSA_ILi32EEEEEENS5_IJS15_SB_EEEEEEEvNS4_8identityESY_S19_vS1A_EENS_8epilogue10collective18CollectiveEpilogueINS1C_23Sm100TmaWarpSpecializedILi4ELi2ELi16ELb1ELb0EEEJSG_NS5_IJNSR_ISE_SB_EENSR_IS15_SB_EEEEESH_SI_SH_SI_NS1C_6fusion15FusionCallbacksIS1G_NS1K_17LinearCombinationISH_fSH_fLNS_15FloatRoundStyleE2EEESG_S1J_JEEENS4_5SM1004TMEM4LOAD26SM100_TMEM_LOAD_16dp128b8xESY_S19_NS4_17SM75_U32x4_LDSM_NENS4_14SM90_TMA_STOREES19_NS4_17SM90_U32x4_STSM_NENS4_39AutoVectorizingCopyWithAssumedAlignmentILi128EEEEEEvvEEEEvNT_6ParamsE:
        .type           _ZN7cutlass13device_kernelINS_4gemm6kernel13GemmUniversalIN4cute5tupleIJiiiiEEENS1_10collective13CollectiveMmaINS1_35MainloopSm100TmaUmmaWarpSpecializedILi2ELi2ELi4ENS5_IJNS4_1CILi1EEESB_SB_EEEEENS5_IJNSA_ILi64EEENSA_ILi128EEESF_EEENS_10tfloat32_tENS5_IJlSB_lEEESH_SI_NS4_8TiledMMAINS4_8MMA_AtomIJNS4_17SM100_MMA_TF32_SSISH_SH_fLi64ELi128ELNS4_4UMMA5MajorE0ELSN_0ELNSM_7ScaleInE0ELSO_0EEEEEENS4_6LayoutISC_NS5_IJNSA_ILi0EEESS_SS_EEEEENS5_IJNS4_10UnderscoreESV_SV_EEEEENS4_13SM90_TMA_LOADENS4_14ComposedLayoutINS4_7SwizzleILi3ELi4ELi3EEENS4_18smem_ptr_flag_bitsILi32EEENSR_INS5_IJNSA_ILi8EEENSA_ILi32EEEEEENS5_IJS15_SB_EEEEEEEvNS4_8identityESY_S19_vS1A_EENS_8epilogue10collective18CollectiveEpilogueINS1C_23Sm100TmaWarpSpecializedILi4ELi2ELi16ELb1ELb0EEEJSG_NS5_IJNSR_ISE_SB_EENSR_IS15_SB_EEEEESH_SI_SH_SI_NS1C_6fusion15FusionCallbacksIS1G_NS1K_17LinearCombinationISH_fSH_fLNS_15FloatRoundStyleE2EEESG_S1J_JEEENS4_5SM1004TMEM4LOAD26SM100_TMEM_LOAD_16dp128b8xESY_S19_NS4_17SM75_U32x4_LDSM_NENS4_14SM90_TMA_STOREES19_NS4_17SM90_U32x4_STSM_NENS4_39AutoVectorizingCopyWithAssumedAlignmentILi128EEEEEEvvEEEEvNT_6ParamsE,@function
        .size           _ZN7cutlass13device_kernelINS_4gemm6kernel13GemmUniversalIN4cute5tupleIJiiiiEEENS1_10collective13CollectiveMmaINS1_35MainloopSm100TmaUmmaWarpSpecializedILi2ELi2ELi4ENS5_IJNS4_1CILi1EEESB_SB_EEEEENS5_IJNSA_ILi64EEENSA_ILi128EEESF_EEENS_10tfloat32_tENS5_IJlSB_lEEESH_SI_NS4_8TiledMMAINS4_8MMA_AtomIJNS4_17SM100_MMA_TF32_SSISH_SH_fLi64ELi128ELNS4_4UMMA5MajorE0ELSN_0ELNSM_7ScaleInE0ELSO_0EEEEEENS4_6LayoutISC_NS5_IJNSA_ILi0EEESS_SS_EEEEENS5_IJNS4_10UnderscoreESV_SV_EEEEENS4_13SM90_TMA_LOADENS4_14ComposedLayoutINS4_7SwizzleILi3ELi4ELi3EEENS4_18smem_ptr_flag_bitsILi32EEENSR_INS5_IJNSA_ILi8EEENSA_ILi32EEEEEENS5_IJS15_SB_EEEEEEEvNS4_8identityESY_S19_vS1A_EENS_8epilogue10collective18CollectiveEpilogueINS1C_23Sm100TmaWarpSpecializedILi4ELi2ELi16ELb1ELb0EEEJSG_NS5_IJNSR_ISE_SB_EENSR_IS15_SB_EEEEESH_SI_SH_SI_NS1C_6fusion15FusionCallbacksIS1G_NS1K_17LinearCombinationISH_fSH_fLNS_15FloatRoundStyleE2EEESG_S1J_JEEENS4_5SM1004TMEM4LOAD26SM100_TMEM_LOAD_16dp128b8xESY_S19_NS4_17SM75_U32x4_LDSM_NENS4_14SM90_TMA_STOREES19_NS4_17SM90_U32x4_STSM_NENS4_39AutoVectorizingCopyWithAssumedAlignmentILi128EEEEEEvvEEEEvNT_6ParamsE,(.L_x_174 - _ZN7cutlass13device_kernelINS_4gemm6kernel13GemmUniversalIN4cute5tupleIJiiiiEEENS1_10collective13CollectiveMmaINS1_35MainloopSm100TmaUmmaWarpSpecializedILi2ELi2ELi4ENS5_IJNS4_1CILi1EEESB_SB_EEEEENS5_IJNSA_ILi64EEENSA_ILi128EEESF_EEENS_10tfloat32_tENS5_IJlSB_lEEESH_SI_NS4_8TiledMMAINS4_8MMA_AtomIJNS4_17SM100_MMA_TF32_SSISH_SH_fLi64ELi128ELNS4_4UMMA5MajorE0ELSN_0ELNSM_7ScaleInE0ELSO_0EEEEEENS4_6LayoutISC_NS5_IJNSA_ILi0EEESS_SS_EEEEENS5_IJNS4_10UnderscoreESV_SV_EEEEENS4_13SM90_TMA_LOADENS4_14ComposedLayoutINS4_7SwizzleILi3ELi4ELi3EEENS4_18smem_ptr_flag_bitsILi32EEENSR_INS5_IJNSA_ILi8EEENSA_ILi32EEEEEENS5_IJS15_SB_EEEEEEEvNS4_8identityESY_S19_vS1A_EENS_8epilogue10collective18CollectiveEpilogueINS1C_23Sm100TmaWarpSpecializedILi4ELi2ELi16ELb1ELb0EEEJSG_NS5_IJNSR_ISE_SB_EENSR_IS15_SB_EEEEESH_SI_SH_SI_NS1C_6fusion15FusionCallbacksIS1G_NS1K_17LinearCombinationISH_fSH_fLNS_15FloatRoundStyleE2EEESG_S1J_JEEENS4_5SM1004TMEM4LOAD26SM100_TMEM_LOAD_16dp128b8xESY_S19_NS4_17SM75_U32x4_LDSM_NENS4_14SM90_TMA_STOREES19_NS4_17SM90_U32x4_STSM_NENS4_39AutoVectorizingCopyWithAssumedAlignmentILi128EEEEEEvvEEEEvNT_6ParamsE)
        .other          _ZN7cutlass13device_kernelINS_4gemm6kernel13GemmUniversalIN4cute5tupleIJiiiiEEENS1_10collective13CollectiveMmaINS1_35MainloopSm100TmaUmmaWarpSpecializedILi2ELi2ELi4ENS5_IJNS4_1CILi1EEESB_SB_EEEEENS5_IJNSA_ILi64EEENSA_ILi128EEESF_EEENS_10tfloat32_tENS5_IJlSB_lEEESH_SI_NS4_8TiledMMAINS4_8MMA_AtomIJNS4_17SM100_MMA_TF32_SSISH_SH_fLi64ELi128ELNS4_4UMMA5MajorE0ELSN_0ELNSM_7ScaleInE0ELSO_0EEEEEENS4_6LayoutISC_NS5_IJNSA_ILi0EEESS_SS_EEEEENS5_IJNS4_10UnderscoreESV_SV_EEEEENS4_13SM90_TMA_LOADENS4_14ComposedLayoutINS4_7SwizzleILi3ELi4ELi3EEENS4_18smem_ptr_flag_bitsILi32EEENSR_INS5_IJNSA_ILi8EEENSA_ILi32EEEEEENS5_IJS15_SB_EEEEEEEvNS4_8identityESY_S19_vS1A_EENS_8epilogue10collective18CollectiveEpilogueINS1C_23Sm100TmaWarpSpecializedILi4ELi2ELi16ELb1ELb0EEEJSG_NS5_IJNSR_ISE_SB_EENSR_IS15_SB_EEEEESH_SI_SH_SI_NS1C_6fusion15FusionCallbacksIS1G_NS1K_17LinearCombinationISH_fSH_fLNS_15FloatRoundStyleE2EEESG_S1J_JEEENS4_5SM1004TMEM4LOAD26SM100_TMEM_LOAD_16dp128b8xESY_S19_NS4_17SM75_U32x4_LDSM_NENS4_14SM90_TMA_STOREES19_NS4_17SM90_U32x4_STSM_NENS4_39AutoVectorizingCopyWithAssumedAlignmentILi128EEEEEEvvEEEEvNT_6ParamsE,@"STO_CUDA_ENTRY STV_DEFAULT"
_ZN7cutlass13device_kernelINS_4gemm6kernel13GemmUniversalIN4cute5tupleIJiiiiEEENS1_10collective13CollectiveMmaINS1_35MainloopSm100TmaUmmaWarpSpecializedILi2ELi2ELi4ENS5_IJNS4_1CILi1EEESB_SB_EEEEENS5_IJNSA_ILi64EEENSA_ILi128EEESF_EEENS_10tfloat32_tENS5_IJlSB_lEEESH_SI_NS4_8TiledMMAINS4_8MMA_AtomIJNS4_17SM100_MMA_TF32_SSISH_SH_fLi64ELi128ELNS4_4UMMA5MajorE0ELSN_0ELNSM_7ScaleInE0ELSO_0EEEEEENS4_6LayoutISC_NS5_IJNSA_ILi0EEESS_SS_EEEEENS5_IJNS4_10UnderscoreESV_SV_EEEEENS4_13SM90_TMA_LOADENS4_14ComposedLayoutINS4_7SwizzleILi3ELi4ELi3EEENS4_18smem_ptr_flag_bitsILi32EEENSR_INS5_IJNSA_ILi8EEENSA_ILi32EEEEEENS5_IJS15_SB_EEEEEEEvNS4_8identityESY_S19_vS1A_EENS_8epilogue10collective18CollectiveEpilogueINS1C_23Sm100TmaWarpSpecializedILi4ELi2ELi16ELb1ELb0EEEJSG_NS5_IJNSR_ISE_SB_EENSR_IS15_SB_EEEEESH_SI_SH_SI_NS1C_6fusion15FusionCallbacksIS1G_NS1K_17LinearCombinationISH_fSH_fLNS_15FloatRoundStyleE2EEESG_S1J_JEEENS4_5SM1004TMEM4LOAD26SM100_TMEM_LOAD_16dp128b8xESY_S19_NS4_17SM75_U32x4_LDSM_NENS4_14SM90_TMA_STOREES19_NS4_17SM90_U32x4_STSM_NENS4_39AutoVectorizingCopyWithAssumedAlignmentILi128EEEEEEvvEEEEvNT_6ParamsE:
[----:B------:R-:W1:Y:S01]  /*0000*/  LDC R1, c[0x0][0x37c] ;  /* 0x0000df00ff017b82 */ /* 0x000e620000000800 */
[----:B------:R-:W2:Y:S01]  /*0010*/  S2R R77, SR_TID.X ;  /* 0x00000000004d7919 */ /* 0x000ea20000002100 */
[----:B------:R-:W3:Y:S01]  /*0020*/  LDCU.64 UR8, c[0x0][0x890] ;  /* 0x00011200ff0877ac */ /* 0x000ee20008000a00 */
[----:B------:R-:W-:Y:S02]  /*0030*/  PRMT R64, RZ, 0x7610, R64 ;  /* 0x00007610ff407816 */ /* 0x000fe40000000040 */
[----:B------:R-:W-:Y:S01]  /*0040*/  ELECT P5, URZ, PT ;  /* 0x0000000000ff782f */ /* 0x000fe200038a0000 */
[----:B------:R-:W4:Y:S01]  /*0050*/  LDCU.64 UR52, c[0x0][0x358] ;  /* 0x00006b00ff3477ac */ /* 0x000f220008000a00 */
[----:B---3--:R-:W-:-:S04]  /*0060*/  UISETP.NE.U32.AND UP0, UPT, UR8, URZ, UPT ;  /* 0x000000ff0800728c */ /* 0x008fc8000bf05070 */
[----:B------:R-:W-:Y:S01]  /*0070*/  UISETP.NE.AND.EX UP0, UPT, UR9, URZ, UPT, UP0 ;  /* 0x000000ff0900728c */ /* 0x000fe2000bf05300 */
[----:B--2---:R-:W-:-:S05]  /*0080*/  SHF.R.U32.HI R69, RZ, 0x5, R77 ;  /* 0x00000005ff457819 */ /* 0x004fca000001164d */
[----:B------:R-:W2:Y:S02]  /*0090*/  SHFL.IDX PT, R0, R69, RZ, 0x1f ;  /* 0x00001fff45007589 */ /* 0x000ea400000e0000 */
[----:B--2---:R-:W-:Y:S01]  /*00a0*/  R2UR UR10, R0 ;  /* 0x00000000000a72ca */ /* 0x004fe200000e0000 */
[----:B-1--4-:R-:W-:-:S14]  /*00b0*/  BRA.U UP0, `(.L_x_0) ;  /* 0x00000001002c7547 */ /* 0x012fdc000b800000 */
[----:B------:R-:W1:Y:S02]  /*00c0*/  LDCU.64 UR4, c[0x0][0x888] ;  /* 0x00011100ff0477ac */ /* 0x000e640008000a00 */
[----:B-1----:R-:W-:-:S04]  /*00d0*/  UISETP.NE.U32.AND UP0, UPT, UR4, URZ, UPT ;  /* 0x000000ff0400728c */ /* 0x002fc8000bf05070 */
[----:B------:R-:W-:-:S09]  /*00e0*/  UISETP.NE.AND.EX UP0, UPT, UR5, URZ, UPT, UP0 ;  /* 0x000000ff0500728c */ /* 0x000fd2000bf05300 */
[----:B------:R-:W-:Y:S05]  /*00f0*/  BRA.U !UP0, `(.L_x_1) ;  /* 0x0000000108107547 */ /* 0x000fea000b800000 */
[----:B------:R-:W1:Y:S02]  /*0100*/  LDC.64 R2, c[0x0][0x888] ;  /* 0x00022200ff027b82 */ /* 0x000e640000000a00 */
[----:B-1----:R1:W5:Y:S01]  /*0110*/  LDG.E R35, desc[UR52][R2.64] ;  /* 0x0000003402237981 */ /* 0x002362000c1e1900 */
[----:B------:R-:W-:Y:S01]  /*0120*/  HFMA2 R64, -RZ, RZ, 0, 5.9604644775390625e-08 ;  /* 0x00000001ff407431 */ /* 0x000fe200000001ff */
[----:B------:R-:W-:Y:S05]  /*0130*/  BRA `(.L_x_0) ;  /* 0x00000000000c7947 */ /* 0x000fea0003800000 */
.L_x_1:
[----:B------:R-:W1:Y:S01]  /*0140*/  LDCU UR4, c[0x0][0x880] ;  /* 0x00011000ff0477ac */ /* 0x000e620008000800 */
[----:B------:R-:W-:Y:S01]  /*0150*/  HFMA2 R64, -RZ, RZ, 0, 5.9604644775390625e-08 ;  /* 0x00000001ff407431 */ /* 0x000fe200000001ff */
[----:B-1----:R-:W-:-:S07]  /*0160*/  MOV R35, UR4 ;  /* 0x0000000400237c02 */ /* 0x002fce0008000f00 */
.L_x_0:
[----:B------:R-:W2:Y:S02]  /*0170*/  LDCU.64 UR4, c[0x0][0x8b0] ;  /* 0x00011600ff0477ac */ /* 0x000ea40008000a00 */
[----:B--2---:R-:W-:-:S04]  /*0180*/  UISETP.NE.U32.AND UP0, UPT, UR4, URZ, UPT ;  /* 0x000000ff0400728c */ /* 0x004fc8000bf05070 */
[----:B------:R-:W-:-:S09]  /*0190*/  UISETP.NE.AND.EX UP0, UPT, UR5, URZ, UPT, UP0 ;  /* 0x000000ff0500728c */ /* 0x000fd2000bf05300 */
[----:B------:R-:W-:Y:S05]  /*01a0*/  BRA.U UP0, `(.L_x_2) ;  /* 0x0000000100247547 */ /* 0x000fea000b800000 */
[----:B------:R-:W2:Y:S02]  /*01b0*/  LDCU.64 UR4, c[0x0][0x8a8] ;  /* 0x00011500ff0477ac */ /* 0x000ea40008000a00 */
[----:B--2---:R-:W-:-:S04]  /*01c0*/  UISETP.NE.U32.AND UP0, UPT, UR4, URZ, UPT ;  /* 0x000000ff0400728c */ /* 0x004fc8000bf05070 */
[----:B------:R-:W-:-:S09]  /*01d0*/  UISETP.NE.AND.EX UP0, UPT, UR5, URZ, UPT, UP0 ;  /* 0x000000ff0500728c */ /* 0x000fd2000bf05300 */
[----:B------:R-:W-:Y:S05]  /*01e0*/  BRA.U !UP0, `(.L_x_3) ;  /* 0x00000001080c7547 */ /* 0x000fea000b800000 */
[----:B-1----:R-:W1:Y:S02]  /*01f0*/  LDC.64 R2, c[0x0][0x8a8] ;  /* 0x00022a00ff027b82 */ /* 0x002e640000000a00 */
[----:B-1----:R2:W5:Y:S01]  /*0200*/  LDG.E R33, desc[UR52][R2.64] ;  /* 0x0000003402217981 */ /* 0x002562000c1e1900 */
[----:B------:R-:W-:Y:S05]  /*0210*/  BRA `(.L_x_2) ;  /* 0x0000000000087947 */ /* 0x000fea0003800000 */
.L_x_3:
[----:B------:R-:W2:Y:S02]  /*0220*/  LDCU UR4, c[0x0][0x8a0] ;  /* 0x00011400ff0477ac */ /* 0x000ea40008000800 */
[----:B--2---:R-:W-:Y:S02]  /*0230*/  MOV R33, UR4 ;  /* 0x0000000400217c02 */ /* 0x004fe40008000f00 */
.L_x_2:
[----:B------:R-:W-:Y:S01]  /*0240*/  IMAD.U32 R0, RZ, RZ, UR10 ;  /* 0x0000000aff007e24 */ /* 0x000fe2000f8e00ff */
[----:B------:R-:W-:Y:S04]  /*0250*/  BSSY.RECONVERGENT B0, `(.L_x_4) ;  /* 0x000000c000007945 */ /* 0x000fe80003800200 */
[C---:B------:R-:W-:Y:S02]  /*0260*/  ISETP.NE.OR P1, PT, R0.reuse, 0x1, !P5 ;  /* 0x000000010000780c */ /* 0x040fe40006f25670 */
[----:B------:R-:W-:-:S11]  /*0270*/  ISETP.NE.OR P0, PT, R0, 0x3, !P5 ;  /* 0x000000030000780c */ /* 0x000fd60006f05670 */
[----:B------:R-:W-:Y:S05]  /*0280*/  @P1 BRA `(.L_x_5) ;  /* 0x0000000000201947 */ /* 0x000fea0003800000 */
[----:B------:R-:W3:Y:S02]  /*0290*/  LDCU.64 UR4, c[0x0][0x348] ;  /* 0x00006900ff0477ac */ /* 0x000ee40008000a00 */
[----:B---3--:R-:W-:Y:S02]  /*02a0*/  UIADD3 UR6, UP1, UPT, UR4, 0x80, URZ ;  /* 0x0000008004067890 */ /* 0x008fe4000ff3e0ff */
[----:B------:R-:W-:Y:S02]  /*02b0*/  UIADD3 UR4, UP0, UPT, UR4, 0x180, URZ ;  /* 0x0000018004047890 */ /* 0x000fe4000ff1e0ff */
[----:B------:R-:W-:Y:S02]  /*02c0*/  UIADD3.X UR7, UPT, UPT, URZ, UR5, URZ, UP1, !UPT ;  /* 0x00000005ff077290 */ /* 0x000fe40008ffe4ff */
[----:B------:R-:W-:-:S07]  /*02d0*/  UIADD3.X UR5, UPT, UPT, URZ, UR5, URZ, UP0, !UPT ;  /* 0x00000005ff057290 */ /* 0x000fce00087fe4ff */
[----:B------:R3:W-:Y:S02]  /*02e0*/  UTMACCTL.PF [UR6] ;  /* 0x00000000060079b9 */ /* 0x0007e40008040000 */
[----:B------:R3:W-:Y:S02]  /*02f0*/  UTMACCTL.PF [UR4] ;  /* 0x00000000040079b9 */ /* 0x0007e40008040000 */
[----:B---3--:R-:W-:Y:S01]  /*0300*/  NOP ;  /* 0x0000000000007918 */ /* 0x008fe20000000000 */
.L_x_5:
[----:B------:R-:W-:Y:S05]  /*0310*/  BSYNC.RECONVERGENT B0 ;  /* 0x0000000000007941 */ /* 0x000fea0003800200 */
.L_x_4:
[----:B------:R-:W-:Y:S04]  /*0320*/  BSSY.RECONVERGENT B0, `(.L_x_6) ;  /* 0x000000a000007945 */ /* 0x000fe80003800200 */
        /* <DEDUP_REMOVED lines=9> */
.L_x_7:
[----:B------:R-:W-:Y:S05]  /*03c0*/  BSYNC.RECONVERGENT B0 ;  /* 0x0000000000007941 */ /* 0x000fea0003800200 */
.L_x_6:
[----:B------:R-:W3:Y:S01]  /*03d0*/  LDCU.64 UR4, c[0x0][0x888] ;  /* 0x00011100ff0477ac */ /* 0x000ee20008000a00 */
[----:B------:R-:W-:Y:S02]  /*03e0*/  UISETP.EQ.U32.AND UP1, UPT, UR8, URZ, UPT ;  /* 0x000000ff0800728c */ /* 0x000fe4000bf22070 */
[----:B------:R-:W-:Y:S02]  /*03f0*/  UPLOP3.LUT UP2, UPT, UPT, UPT, UPT, 0x80, 0x8 ;  /* 0x000000000008789c */ /* 0x000fe40003f4f070 */
[----:B---3--:R-:W-:-:S04]  /*0400*/  UISETP.NE.U32.AND UP0, UPT, UR4, URZ, UPT ;  /* 0x000000ff0400728c */ /* 0x008fc8000bf05070 */
[----:B------:R-:W-:-:S04]  /*0410*/  UISETP.NE.AND.EX UP0, UPT, UR5, URZ, UPT, UP0 ;  /* 0x000000ff0500728c */ /* 0x000fc8000bf05300 */
[----:B------:R-:W-:-:S04]  /*0420*/  UISETP.EQ.OR.EX UP3, UPT, UR9, URZ, !UP0, UP1 ;  /* 0x000000ff0900728c */ /* 0x000fc8000c762710 */
[----:B------:R-:W-:-:S05]  /*0430*/  UP2UR UR44, UPR, URZ, 0x8 ;  /* 0x00000008ff2c7883 */ /* 0x000fca0008000000 */
[----:B------:R-:W-:Y:S07]  /*0440*/  BRA.U !UP3, `(.L_x_8) ;  /* 0x000000010b207547 */ /* 0x000fee000b800000 */
[----:B------:R-:W-:Y:S01]  /*0450*/  UISETP.NE.U32.AND UP2, UPT, UR8, URZ, UPT ;  /* 0x000000ff0800728c */ /* 0x000fe2000bf45070 */
[----:B-----5:R-:W-:Y:S01]  /*0460*/  FSETP.NEU.AND P0, PT, R35, RZ, PT ;  /* 0x000000ff2300720b */ /* 0x020fe20003f0d000 */
[----:B------:R-:W-:Y:S02]  /*0470*/  USEL UR4, URZ, 0xffffffff, UP0 ;  /* 0xffffffffff047887 */ /* 0x000fe40008000000 */
[----:B------:R-:W-:-:S10]  /*0480*/  UISETP.NE.AND.EX UP2, UPT, UR9, URZ, UPT, UP2 ;  /* 0x000000ff0900728c */ /* 0x000fd4000bf45320 */
[----:B------:R-:W-:Y:S01]  /*0490*/  VOTEU.ANY UP1, P0 ;  /* 0x0000000000ff7886 */ /* 0x000fe20000020100 */
[----:B------:R-:W-:-:S04]  /*04a0*/  @!UP2 USEL UR4, URZ, 0xffffffff, UP1 ;  /* 0xffffffffff04a887 */ /* 0x000fc80008800000 */
[----:B------:R-:W-:-:S04]  /*04b0*/  ULOP3.LUT UR4, UR4, 0x1, URZ, 0xc0, !UPT ;  /* 0x0000000104047892 */ /* 0x000fc8000f8ec0ff */
[----:B------:R-:W-:-:S11]  /*04c0*/  UISETP.NE.U32.AND UP2, UPT, UR4, 0x1, UPT ;  /* 0x000000010400788c */ /* 0x000fd6000bf45070 */
.L_x_8:
[----:B-12---:R-:W1:Y:S01]  /*04d0*/  SHFL.IDX PT, R2, R69, RZ, 0x1f ;  /* 0x00001fff45027589 */ /* 0x006e6200000e0000 */
[----:B------:R-:W-:-:S04]  /*04e0*/  UISETP.NE.AND UP1, UPT, UR10, 0x2, UPT ;  /* 0x000000020a00788c */ /* 0x000fc8000bf25270 */
[----:B------:R-:W-:Y:S01]  /*04f0*/  USEL UR21, URZ, 0x1, UP1 ;  /* 0x00000001ff157887 */ /* 0x000fe20008800000 */
[----:B-1----:R-:W-:-:S13]  /*0500*/  ISETP.NE.AND P0, PT, R2, RZ, PT ;  /* 0x000000ff0200720c */ /* 0x002fda0003f05270 */
[----:B------:R-:W-:Y:S05]  /*0510*/  @P0 BRA `(.L_x_9) ;  /* 0x0000000000380947 */ /* 0x000fea0003800000 */
[----:B------:R-:W1:Y:S01]  /*0520*/  S2UR UR4, SR_CgaCtaId ;  /* 0x00000000000479c3 */ /* 0x000e620000008800 */
[----:B------:R-:W-:Y:S01]  /*0530*/  UMOV UR5, 0x400 ;  /* 0x0000040000057882 */ /* 0x000fe20000000000 */
[----:B------:R-:W-:Y:S01]  /*0540*/  UMOV UR6, 0x1 ;  /* 0x0000000100067882 */ /* 0x000fe20000000000 */
[----:B------:R-:W-:Y:S01]  /*0550*/  ELECT P0, URZ, PT ;  /* 0x0000000000ff782f */ /* 0x000fe20003800000 */
[----:B------:R-:W-:-:S04]  /*0560*/  UIADD3 UR6, UPT, UPT, -UR6, 0x100000, URZ ;  /* 0x0010000006067890 */ /* 0x000fc8000fffe1ff */
[----:B------:R-:W-:Y:S02]  /*0570*/  USHF.L.U32 UR7, UR6, 0xb, URZ ;  /* 0x0000000b06077899 */ /* 0x000fe400080006ff */
[----:B------:R-:W-:Y:S02]  /*0580*/  USHF.L.U32 UR6, UR6, 0x1, URZ ;  /* 0x0000000106067899 */ /* 0x000fe400080006ff */
[----:B-1----:R-:W-:Y:S01]  /*0590*/  ULEA UR4, UR4, UR5, 0x18 ;  /* 0x0000000504047291 */ /* 0x002fe2000f8ec0ff */
[----:B------:R-:W1:Y:S11]  /*05a0*/  FENCE.VIEW.ASYNC.S ;  /* 0x00000000000073c6 */ /* 0x000e760000000000 */
[----:B-1----:R1:W2:Y:S01]  /*05b0*/  SYNCS.EXCH.64 URZ, [UR4], UR6 ;  /* 0x0000000604ff75b2 */ /* 0x0022a20008000100 */
[----:B------:R1:W3:Y:S01]  /*05c0*/  SYNCS.EXCH.64 URZ, [UR4+0x10], UR6 ;  /* 0x0000100604ff75b2 */ /* 0x0002e20008000100 */
[----:B------:R1:W4:Y:S01]  /*05d0*/  SYNCS.EXCH.64 URZ, [UR4+0x8], UR6 ;  /* 0x0000080604ff75b2 */ /* 0x0003220008000100 */
[----:B------:R1:W1:Y:S01]  /*05e0*/  SYNCS.EXCH.64 URZ, [UR4+0x18], UR6 ;  /* 0x0000180604ff75b2 */ /* 0x0002620008000100 */
[----:B------:R-:W-:Y:S01]  /*05f0*/  NOP ;  /* 0x0000000000007918 */ /* 0x000fe20000000000 */
.L_x_9:
[----:B------:R-:W2:Y:S01]  /*0600*/  SHFL.IDX PT, R2, R69, RZ, 0x1f ;  /* 0x00001fff45027589 */ /* 0x000ea200000e0000 */
[----:B------:R-:W-:Y:S01]  /*0610*/  NOP ;  /* 0x0000000000007918 */ /* 0x000fe20000000000 */
[----:B--2---:R-:W-:-:S13]  /*0620*/  ISETP.NE.AND P0, PT, R2, 0x1, PT ;  /* 0x000000010200780c */ /* 0x004fda0003f05270 */
[----:B------:R-:W-:Y:S05]  /*0630*/  @P0 BRA `(.L_x_10) ;  /* 0x0000000000580947 */ /* 0x000fea0003800000 */
[----:B-1----:R-:W1:Y:S01]  /*0640*/  S2UR UR4, SR_CgaCtaId ;  /* 0x00000000000479c3 */ /* 0x002e620000008800 */
[----:B------:R-:W-:Y:S01]  /*0650*/  UMOV UR5, 0x400 ;  /* 0x0000040000057882 */ /* 0x000fe20000000000 */
[----:B------:R-:W-:Y:S01]  /*0660*/  UMOV UR8, 0x20 ;  /* 0x0000002000087882 */ /* 0x000fe20000000000 */
[----:B------:R-:W-:Y:S01]  /*0670*/  UMOV UR6, 0x80 ;  /* 0x0000008000067882 */ /* 0x000fe20000000000 */
[----:B------:R-:W-:-:S04]  /*0680*/  UIADD3 UR8, UPT, UPT, -UR8, 0x100000, URZ ;  /* 0x0010000008087890 */ /* 0x000fc8000fffe1ff */
[----:B------:R-:W-:Y:S02]  /*0690*/  USHF.L.U32 UR9, UR8, 0xb, URZ ;  /* 0x0000000b08097899 */ /* 0x000fe400080006ff */
[----:B------:R-:W-:Y:S02]  /*06a0*/  USHF.L.U32 UR8, UR8, 0x1, URZ ;  /* 0x0000000108087899 */ /* 0x000fe400080006ff */
[----:B------:R-:W-:-:S04]  /*06b0*/  UIADD3 UR6, UPT, UPT, -UR6, 0x100000, URZ ;  /* 0x0010000006067890 */ /* 0x000fc8000fffe1ff */
[----:B------:R-:W-:Y:S02]  /*06c0*/  USHF.L.U32 UR7, UR6, 0xb, URZ ;  /* 0x0000000b06077899 */ /* 0x000fe400080006ff */
[----:B------:R-:W-:Y:S01]  /*06d0*/  USHF.L.U32 UR6, UR6, 0x1, URZ ;  /* 0x0000000106067899 */ /* 0x000fe200080006ff */
[----:B------:R-:W-:Y:S01]  /*06e0*/  ELECT P0, URZ, PT ;  /* 0x0000000000ff782f */ /* 0x000fe20003800000 */
[----:B-1----:R-:W-:Y:S01]  /*06f0*/  ULEA UR4, UR4, UR5, 0x18 ;  /* 0x0000000504047291 */ /* 0x002fe2000f8ec0ff */
[----:B------:R-:W1:Y:S11]  /*0700*/  FENCE.VIEW.ASYNC.S ;  /* 0x00000000000073c6 */ /* 0x000e760000000000 */
[----:B-1----:R2:W1:Y:S01]  /*0710*/  SYNCS.EXCH.64 URZ, [UR4+0x20], UR8 ;  /* 0x0000200804ff75b2 */ /* 0x0024620008000100 */
[----:B------:R2:W1:Y:S01]  /*0720*/  SYNCS.EXCH.64 URZ, [UR4+0x40], UR6 ;  /* 0x0000400604ff75b2 */ /* 0x0004620008000100 */
[----:B------:R2:W1:Y:S01]  /*0730*/  SYNCS.EXCH.64 URZ, [UR4+0x28], UR8 ;  /* 0x0000280804ff75b2 */ /* 0x0004620008000100 */
[----:B------:R2:W1:Y:S01]  /*0740*/  SYNCS.EXCH.64 URZ, [UR4+0x48], UR6 ;  /* 0x0000480604ff75b2 */ /* 0x0004620008000100 */
[----:B------:R2:W1:Y:S01]  /*0750*/  SYNCS.EXCH.64 URZ, [UR4+0x30], UR8 ;  /* 0x0000300804ff75b2 */ /* 0x0004620008000100 */
[----:B------:R2:W1:Y:S01]  /*0760*/  SYNCS.EXCH.64 URZ, [UR4+0x50], UR6 ;  /* 0x0000500604ff75b2 */ /* 0x0004620008000100 */
[----:B------:R2:W1:Y:S01]  /*0770*/  SYNCS.EXCH.64 URZ, [UR4+0x38], UR8 ;  /* 0x0000380804ff75b2 */ /* 0x0004620008000100 */
[----:B------:R2:W1:Y:S02]  /*0780*/  SYNCS.EXCH.64 URZ, [UR4+0x58], UR6 ;  /* 0x0000580604ff75b2 */ /* 0x0004640008000100 */
[----:B--2---:R-:W-:Y:S01]  /*0790*/  NOP ;  /* 0x0000000000007918 */ /* 0x004fe20000000000 */
.L_x_10:
[----:B------:R-:W2:Y:S01]  /*07a0*/  SHFL.IDX PT, R2, R69, RZ, 0x1f ;  /* 0x00001fff45027589 */ /* 0x000ea200000e0000 */
[----:B------:R-:W-:Y:S01]  /*07b0*/  NOP ;  /* 0x0000000000007918 */ /* 0x000fe20000000000 */
[----:B--2---:R-:W-:-:S13]  /*07c0*/  ISETP.NE.AND P0, PT, R2, 0x3, PT ;  /* 0x000000030200780c */ /* 0x004fda0003f05270 */
[----:B------:R-:W-:Y:S05]  /*07d0*/  @P0 BRA `(.L_x_11) ;  /* 0x0000000000300947 */ /* 0x000fea0003800000 */
[----:B-1----:R-:W1:Y:S01]  /*07e0*/  S2UR UR6, SR_CgaCtaId ;  /* 0x00000000000679c3 */ /* 0x002e620000008800 */
[----:B------:R-:W-:Y:S01]  /*07f0*/  UMOV UR4, 0x400 ;  /* 0x0000040000047882 */ /* 0x000fe20000000000 */
[----:B------:R-:W-:Y:S01]  /*0800*/  UMOV UR5, 0x20 ;  /* 0x0000002000057882 */ /* 0x000fe20000000000 */
[----:B------:R-:W-:Y:S01]  /*0810*/  ELECT P0, URZ, PT ;  /* 0x0000000000ff782f */ /* 0x000fe20003800000 */
[----:B-1----:R-:W-:Y:S02]  /*0820*/  ULEA UR6, UR6, UR4, 0x18 ;  /* 0x0000000406067291 */ /* 0x002fe4000f8ec0ff */
[----:B------:R-:W-:-:S04]  /*0830*/  UIADD3 UR4, UPT, UPT, -UR5, 0x100000, URZ ;  /* 0x0010000005047890 */ /* 0x000fc8000fffe1ff */
[----:B------:R-:W-:Y:S02]  /*0840*/  USHF.L.U32 UR5, UR4, 0xb, URZ ;  /* 0x0000000b04057899 */ /* 0x000fe400080006ff */
[----:B------:R-:W-:Y:S01]  /*0850*/  USHF.L.U32 UR4, UR4, 0x1, URZ ;  /* 0x0000000104047899 */ /* 0x000fe200080006ff */
[----:B------:R-:W1:Y:S11]  /*0860*/  FENCE.VIEW.ASYNC.S ;  /* 0x00000000000073c6 */ /* 0x000e760000000000 */
[----:B-1----:R2:W1:Y:S01]  /*0870*/  SYNCS.EXCH.64 URZ, [UR6+0x60], UR4 ;  /* 0x0000600406ff75b2 */ /* 0x0024620008000100 */
[----:B------:R2:W1:Y:S02]  /*0880*/  SYNCS.EXCH.64 URZ, [UR6+0x68], UR4 ;  /* 0x0000680406ff75b2 */ /* 0x0004640008000100 */
[----:B--2---:R-:W-:Y:S01]  /*0890*/  NOP ;  /* 0x0000000000007918 */ /* 0x004fe20000000000 */
.L_x_11:
[----:B------:R-:W2:Y:S01]  /*08a0*/  SHFL.IDX PT, R2, R69, RZ, 0x1f ;  /* 0x00001fff45027589 */ /* 0x000ea200000e0000 */
[----:B------:R-:W-:Y:S01]  /*08b0*/  NOP ;  /* 0x0000000000007918 */ /* 0x000fe20000000000 */
[----:B--2---:R-:W-:-:S13]  /*08c0*/  ISETP.NE.AND P0, PT, R2, 0x4, PT ;  /* 0x000000040200780c */ /* 0x004fda0003f05270 */
[----:B------:R-:W-:Y:S05]  /*08d0*/  @P0 BRA `(.L_x_12) ;  /* 0x00000000004c0947 */ /* 0x000fea0003800000 */
[----:B-1----:R-:W1:Y:S01]  /*08e0*/  S2UR UR6, SR_CgaCtaId ;  /* 0x00000000000679c3 */ /* 0x002e620000008800 */
[----:B------:R-:W-:Y:S01]  /*08f0*/  UMOV UR4, 0x100 ;  /* 0x0000010000047882 */ /* 0x000fe20000000000 */
[----:B------:R-:W-:Y:S01]  /*0900*/  UMOV UR5, 0x400 ;  /* 0x0000040000057882 */ /* 0x000fe20000000000 */
[----:B------:R-:W-:Y:S01]  /*0910*/  USEL UR4, UR4, 0xe0, UP2 ;  /* 0x000000e004047887 */ /* 0x000fe20009000000 */
[----:B------:R-:W-:Y:S01]  /*0920*/  UMOV UR8, 0x1 ;  /* 0x0000000100087882 */ /* 0x000fe20000000000 */
[----:B------:R-:W-:Y:S01]  /*0930*/  ELECT P0, URZ, PT ;  /* 0x0000000000ff782f */ /* 0x000fe20003800000 */
[----:B------:R-:W-:-:S04]  /*0940*/  UIADD3 UR8, UPT, UPT, -UR8, 0x100000, URZ ;  /* 0x0010000008087890 */ /* 0x000fc8000fffe1ff */
[----:B------:R-:W-:Y:S02]  /*0950*/  USHF.L.U32 UR9, UR8, 0xb, URZ ;  /* 0x0000000b08097899 */ /* 0x000fe400080006ff */
[----:B------:R-:W-:Y:S02]  /*0960*/  USHF.L.U32 UR8, UR8, 0x1, URZ ;  /* 0x0000000108087899 */ /* 0x000fe400080006ff */
[----:B-1----:R-:W-:Y:S02]  /*0970*/  ULEA UR6, UR6, UR5, 0x18 ;  /* 0x0000000506067291 */ /* 0x002fe4000f8ec0ff */
[----:B------:R-:W-:-:S04]  /*0980*/  UIADD3 UR4, UPT, UPT, -UR4, 0x100000, URZ ;  /* 0x0010000004047890 */ /* 0x000fc8000fffe1ff */
[----:B------:R-:W-:Y:S02]  /*0990*/  USHF.L.U32 UR5, UR4, 0xb, URZ ;  /* 0x0000000b04057899 */ /* 0x000fe400080006ff */
[----:B------:R-:W-:Y:S01]  /*09a0*/  USHF.L.U32 UR4, UR4, 0x1, URZ ;  /* 0x0000000104047899 */ /* 0x000fe200080006ff */
[----:B------:R-:W1:Y:S03]  /*09b0*/  FENCE.VIEW.ASYNC.S ;  /* 0x00000000000073c6 */ /* 0x000e660000000000 */
[----:B-1----:R2:W1:Y:S08]  /*09c0*/  SYNCS.EXCH.64 URZ, [UR6+0x70], UR8 ;  /* 0x0000700806ff75b2 */ /* 0x0024700008000100 */
[----:B------:R2:W1:Y:S01]  /*09d0*/  SYNCS.EXCH.64 URZ, [UR6+0x80], UR4 ;  /* 0x0000800406ff75b2 */ /* 0x0004620008000100 */
[----:B------:R2:W1:Y:S01]  /*09e0*/  SYNCS.EXCH.64 URZ, [UR6+0x78], UR8 ;  /* 0x0000780806ff75b2 */ /* 0x0004620008000100 */
[----:B------:R2:W1:Y:S02]  /*09f0*/  SYNCS.EXCH.64 URZ, [UR6+0x88], UR4 ;  /* 0x0000880406ff75b2 */ /* 0x0004640008000100 */
[----:B--2---:R-:W-:Y:S01]  /*0a00*/  NOP ;  /* 0x0000000000007918 */ /* 0x004fe20000000000 */
.L_x_12:
        /* <DEDUP_REMOVED lines=26> */
.L_x_13:
        /* <DEDUP_REMOVED lines=13> */
[----:B-1----:R2:W1:Y:S01]  /*0c80*/  SYNCS.EXCH.64 URZ, [UR4+0xd0], UR6 ;  /* 0x0000d00604ff75b2 */ /* 0x0024620008000100 */
[----:B------:R2:W1:Y:S01]  /*0c90*/  SYNCS.EXCH.64 URZ, [UR4+0xe0], UR6 ;  /* 0x0000e00604ff75b2 */ /* 0x0004620008000100 */
[----:B------:R2:W1:Y:S01]  /*0ca0*/  SYNCS.EXCH.64 URZ, [UR4+0xd8], UR6 ;  /* 0x0000d80604ff75b2 */ /* 0x0004620008000100 */
[----:B------:R2:W1:Y:S02]  /*0cb0*/  SYNCS.EXCH.64 URZ, [UR4+0xe8], UR6 ;  /* 0x0000e80604ff75b2 */ /* 0x0004640008000100 */
[----:B--2---:R-:W-:Y:S01]  /*0cc0*/  NOP ;  /* 0x0000000000007918 */ /* 0x004fe20000000000 */
.L_x_14:
[----:B------:R-:W2:Y:S01]  /*0cd0*/  S2UR UR5, SR_CTAID.X ;  /* 0x00000000000579c3 */ /* 0x000ea20000002500 */
[----:B------:R-:W-:-:S05]  /*0ce0*/  CS2R.32 R63, SR_CgaSize ;  /* 0x00000000003f7805 */ /* 0x000fca0000008a00 */
[----:B------:R-:W-:-:S05]  /*0cf0*/  IMAD R63, R63, -0xa0, RZ ;  /* 0xffffff603f3f7824 */ /* 0x000fca00078e02ff */
[----:B-1----:R-:W-:-:S14]  /*0d00*/  R2UR UR7, R63 ;  /* 0x000000003f0772ca */ /* 0x002fdc00000e0000 */
[----:B------:R-:W1:Y:S01]  /*0d10*/  LDCU UR7, c[0x0][UR7+0x2b0] ;  /* 0x00005600070777ac */ /* 0x000e620008000800 */
[----:B------:R-:W-:Y:S01]  /*0d20*/  NOP ;  /* 0x0000000000007918 */ /* 0x000fe20000000000 */
[----:B------:R-:W-:-:S05]  /*0d30*/  CS2R.32 R63, SR_CgaSize ;  /* 0x00000000003f7805 */ /* 0x000fca0000008a00 */
[----:B------:R-:W-:-:S05]  /*0d40*/  IMAD R63, R63, -0xa0, RZ ;  /* 0xffffff603f3f7824 */ /* 0x000fca00078e02ff */
[----:B------:R-:W-:-:S14]  /*0d50*/  R2UR UR6, R63 ;  /* 0x000000003f0672ca */ /* 0x000fdc00000e0000 */
[----:B------:R-:W3:Y:S01]  /*0d60*/  LDCU UR6, c[0x0][UR6+0x2b4] ;  /* 0x00005680060677ac */ /* 0x000ee20008000800 */
[----:B------:R-:W4:Y:S08]  /*0d70*/  S2UR UR4, SR_CTAID.Y ;  /* 0x00000000000479c3 */ /* 0x000f300000002600 */
[----:B------:R-:W3:Y:S01]  /*0d80*/  LDC R10, c[0x0][0xb24] ;  /* 0x0002c900ff0a7b82 */ /* 0x000ee20000000800 */
[----:B--2---:R-:W-:-:S02]  /*0d90*/  I2FP.F32.U32 R63, UR5 ;  /* 0x00000005003f7c45 */ /* 0x004fc40008201000 */
[----:B------:R-:W-:-:S05]  /*0da0*/  CS2R.32 R3, SR_CgaSize ;  /* 0x0000000000037805 */ /* 0x000fca0000008a00 */
[----:B------:R-:W-:-:S06]  /*0db0*/  IMAD R3, R3, -0xa0, RZ ;  /* 0xffffff6003037824 */ /* 0x000fcc00078e02ff */
[----:B------:R-:W2:Y:S01]  /*0dc0*/  LDC R3, c[0x0][R3+0x2a0] ;  /* 0x0000a80003037b82 */ /* 0x000ea20000000800 */
[----:B------:R-:W-:Y:S01]  /*0dd0*/  MOV R15, UR5 ;  /* 0x00000005000f7c02 */ /* 0x000fe20008000f00 */
[----:B-1----:R-:W-:Y:S01]  /*0de0*/  FMUL R63, R63, UR7 ;  /* 0x000000073f3f7c20 */ /* 0x002fe20008400000 */
[----:B----4-:R-:W-:Y:S02]  /*0df0*/  I2FP.F32.U32 R62, UR4 ;  /* 0x00000004003e7c45 */ /* 0x010fe40008201000 */
[----:B------:R-:W-:-:S05]  /*0e00*/  CS2R.32 R2, SR_CgaSize ;  /* 0x0000000000027805 */ /* 0x000fca0000008a00 */
[----:B------:R-:W-:-:S06]  /*0e10*/  IMAD R2, R2, -0xa0, RZ ;  /* 0xffffff6002027824 */ /* 0x000fcc00078e02ff */
[----:B------:R-:W1:Y:S01]  /*0e20*/  LDC R2, c[0x0][R2+0x2a4] ;  /* 0x0000a90002027b82 */ /* 0x000e620000000800 */
[----:B------:R-:W-:Y:S01]  /*0e30*/  MOV R14, UR4 ;  /* 0x00000004000e7c02 */ /* 0x000fe20008000f00 */
[----:B------:R-:W4:Y:S01]  /*0e40*/  F2I.U32.TRUNC.NTZ R63, R63 ;  /* 0x0000003f003f7305 */ /* 0x000f22000020f000 */
[----:B---3--:R-:W-:-:S05]  /*0e50*/  FMUL R62, R62, UR6 ;  /* 0x000000063e3e7c20 */ /* 0x008fca0008400000 */
[----:B------:R-:W-:Y:S01]  /*0e60*/  BAR.SYNC.DEFER_BLOCKING 0x0 ;  /* 0x0000000000007b1d */ /* 0x000fe20000010000 */
[----:B------:R-:W-:-:S05]  /*0e70*/  ISETP.GE.AND P0, PT, R10, 0x1, PT ;  /* 0x000000010a00780c */ /* 0x000fca0003f06270 */
[----:B------:R-:W3:Y:S02]  /*0e80*/  F2I.U32.TRUNC.NTZ R62, R62 ;  /* 0x0000003e003e7305 */ /* 0x000ee4000020f000 */
[----:B------:R-:W1:Y:S01]  /*0e90*/  S2UR UR60, SR_CTAID.Z ;  /* 0x00000000003c79c3 */ /* 0x000e620000002700 */
[----:B----4-:R-:W-:-:S05]  /*0ea0*/  IADD3 R63, PT, PT, -R63, RZ, RZ ;  /* 0x000000ff3f3f7210 */ /* 0x010fca0007ffe1ff */
[----:B--2---:R-:W-:Y:S01]  /*0eb0*/  IMAD R63, R3, R63, UR5 ;  /* 0x00000005033f7e24 */ /* 0x004fe2000f8e023f */
[----:B---3--:R-:W-:-:S05]  /*0ec0*/  IADD3 R62, PT, PT, -R62, RZ, RZ ;  /* 0x000000ff3e3e7210 */ /* 0x008fca0007ffe1ff */
[----:B-1----:R-:W-:Y:S01]  /*0ed0*/  IMAD R62, R2, R62, UR4 ;  /* 0x00000004023e7e24 */ /* 0x002fe2000f8e023e */
[----:B------:R-:W-:Y:S06]  /*0ee0*/  @!P0 BRA `(.L_x_15) ;  /* 0x0000000000b88947 */ /* 0x000fec0003800000 */
[----:B------:R-:W1:Y:S01]  /*0ef0*/  LDC.64 R4, c[0x0][0xb18] ;  /* 0x0002c600ff047b82 */ /* 0x000e620000000a00 */
[----:B------:R-:W-:-:S07]  /*0f00*/  ISETP.NE.AND P0, PT, R10, 0x1, PT ;  /* 0x000000010a00780c */ /* 0x000fce0003f05270 */
[----:B------:R-:W2:Y:S08]  /*0f10*/  LDC R9, c[0x0][0xb0c] ;  /* 0x0002c300ff097b82 */ /* 0x000eb00000000800 */
[----:B------:R-:W3:Y:S08]  /*0f20*/  LDC R12, c[0x0][0x370] ;  /* 0x0000dc00ff0c7b82 */ /* 0x000ef00000000800 */
[----:B------:R-:W4:Y:S01]  /*0f30*/  LDC R11, c[0x0][0x374] ;  /* 0x0000dd00ff0b7b82 */ /* 0x000f220000000800 */
[----:B-1----:R-:W-:-:S07]  /*0f40*/  ISETP.NE.AND P1, PT, R4, 0x1, PT ;  /* 0x000000010400780c */ /* 0x002fce0003f25270 */
[----:B------:R-:W3:Y:S01]  /*0f50*/  LDC.64 R6, c[0x0][0xb10] ;  /* 0x0002c400ff067b82 */ /* 0x000ee20000000a00 */
[----:B--2---:R-:W-:-:S07]  /*0f60*/  ISETP.NE.AND P2, PT, R9, 0x1, PT ;  /* 0x000000010900780c */ /* 0x004fce0003f45270 */
[----:B------:R-:W1:Y:S08]  /*0f70*/  LDC R8, c[0x0][0xb20] ;  /* 0x0002c800ff087b82 */ /* 0x000e700000000800 */
[----:B------:R-:W2:Y:S01]  /*0f80*/  LDC.64 R2, c[0x0][0xb28] ;  /* 0x0002ca00ff027b82 */ /* 0x000ea20000000a00 */
[----:B----4-:R-:W-:-:S04]  /*0f90*/  IMAD.HI.U32 R13, R11, R5, RZ ;  /* 0x000000050b0d7227 */ /* 0x010fc800078e00ff */
[----:B------:R-:W-:-:S04]  /*0fa0*/  IMAD.HI.U32 R5, R14, R5, RZ ;  /* 0x000000050e057227 */ /* 0x000fc800078e00ff */
[----:B---3--:R-:W-:-:S05]  /*0fb0*/  IMAD.HI.U32 R16, R12, R6, RZ ;  /* 0x000000060c107227 */ /* 0x008fca00078e00ff */
[-C--:B------:R-:W-:Y:S01]  /*0fc0*/  @P2 SHF.R.U32.HI R12, RZ, R7.reuse, R16 ;  /* 0x00000007ff0c2219 */ /* 0x080fe20000011610 */
[----:B------:R-:W-:Y:S01]  /*0fd0*/  IMAD.HI.U32 R16, R15, R6, RZ ;  /* 0x000000060f107227 */ /* 0x000fe200078e00ff */
[-C--:B-1----:R-:W-:Y:S02]  /*0fe0*/  @P1 SHF.R.U32.HI R11, RZ, R8.reuse, R13 ;  /* 0x00000008ff0b1219 */ /* 0x082fe4000001160d */
[----:B------:R-:W-:Y:S02]  /*0ff0*/  SHF.R.U32.HI R5, RZ, R8, R5 ;  /* 0x00000008ff057219 */ /* 0x000fe40000011605 */
[----:B------:R-:W-:Y:S02]  /*1000*/  SHF.R.U32.HI R16, RZ, R7, R16 ;  /* 0x00000007ff107219 */ /* 0x000fe40000011610 */
[----:B------:R-:W-:Y:S01]  /*1010*/  SEL R5, R14, R5, !P1 ;  /* 0x000000050e057207 */ /* 0x000fe20004800000 */
[----:B--2---:R-:W-:Y:S01]  /*1020*/  IMAD.HI.U32 R13, R11, R2, RZ ;  /* 0x000000020b0d7227 */ /* 0x004fe200078e00ff */
[----:B------:R-:W-:-:S03]  /*1030*/  SEL R16, R15, R16, !P2 ;  /* 0x000000100f107207 */ /* 0x000fc60005000000 */
[----:B------:R-:W-:Y:S01]  /*1040*/  IMAD.HI.U32 R6, R12, R2, RZ ;  /* 0x000000020c067227 */ /* 0x000fe200078e00ff */
[----:B------:R-:W-:-:S04]  /*1050*/  @P0 SHF.R.U32.HI R11, RZ, R3, R13 ;  /* 0x00000003ff0b0219 */ /* 0x000fc8000001160d */
[----:B------:R-:W-:Y:S01]  /*1060*/  @P0 SHF.R.U32.HI R12, RZ, R3, R6 ;  /* 0x00000003ff0c0219 */ /* 0x000fe20000011606 */
[----:B------:R-:W-:-:S04]  /*1070*/  IMAD R11, R11, R10, RZ ;  /* 0x0000000a0b0b7224 */ /* 0x000fc800078e02ff */
[----:B------:R-:W-:Y:S01]  /*1080*/  IMAD R6, R12, R10, RZ ;  /* 0x0000000a0c067224 */ /* 0x000fe200078e02ff */
[----:B------:R-:W-:-:S04]  /*1090*/  ISETP.GE.AND P1, PT, R5, R11, PT ;  /* 0x0000000b0500720c */ /* 0x000fc80003f26270 */
[----:B------:R-:W-:Y:S01]  /*10a0*/  ISETP.GE.OR P1, PT, R16, R6, P1 ;  /* 0x000000061000720c */ /* 0x000fe20000f26670 */
[----:B------:R-:W-:-:S05]  /*10b0*/  IMAD.HI.U32 R6, R5, R2, RZ ;  /* 0x0000000205067227 */ /* 0x000fca00078e00ff */
[----:B------:R-:W-:-:S04]  /*10c0*/  SHF.R.U32.HI R6, RZ, R3, R6 ;  /* 0x00000003ff067219 */ /* 0x000fc80000011606 */
[----:B------:R-:W-:-:S03]  /*10d0*/  SEL R6, R5, R6, !P0 ;  /* 0x0000000605067207 */ /* 0x000fc60004000000 */
[----:B------:R-:W-:Y:S01]  /*10e0*/  @!P1 IMAD.HI.U32 R7, R16, R2, RZ ;  /* 0x0000000210079227 */ /* 0x000fe200078e00ff */
[----:B------:R-:W-:-:S04]  /*10f0*/  IADD3 R2, PT, PT, -R6, RZ, RZ ;  /* 0x000000ff06027210 */ /* 0x000fc80007ffe1ff */
[----:B------:R-:W-:Y:S01]  /*1100*/  @!P1 SHF.R.U32.HI R3, RZ, R3, R7 ;  /* 0x00000003ff039219 */ /* 0x000fe20000011607 */
[----:B------:R-:W-:Y:S01]  /*1110*/  IMAD R2, R10, R2, R5 ;  /* 0x000000020a027224 */ /* 0x000fe200078e0205 */
[----:B------:R-:W-:Y:S02]  /*1120*/  IADD3 R7, PT, PT, -R5, RZ, RZ ;  /* 0x000000ff05077210 */ /* 0x000fe40007ffe1ff */
[----:B------:R-:W-:-:S03]  /*1130*/  @!P1 SEL R3, R16, R3, !P0 ;  /* 0x0000000310039207 */ /* 0x000fc60004000000 */
[----:B------:R-:W-:Y:S02]  /*1140*/  IMAD R7, R4, R7, R14 ;  /* 0x0000000704077224 */ /* 0x000fe400078e020e */
[--C-:B------:R-:W-:Y:S02]  /*1150*/  @!P1 IMAD.IADD R6, R6, 0x1, -R3.reuse ;  /* 0x0000000106069824 */ /* 0x100fe400078e0a03 */
[----:B------:R-:W-:Y:S01]  /*1160*/  @!P1 IMAD R3, R2, R12, R3 ;  /* 0x0000000c02039224 */ /* 0x000fe200078e0203 */
[----:B------:R-:W-:Y:S01]  /*1170*/  IADD3 R2, PT, PT, -R16, RZ, RZ ;  /* 0x000000ff10027210 */ /* 0x000fe20007ffe1ff */
[----:B------:R-:W-:Y:S02]  /*1180*/  @!P1 IMAD R5, R6, R10, R16 ;  /* 0x0000000a06059224 */ /* 0x000fe400078e0210 */
[----:B------:R-:W-:Y:S02]  /*1190*/  @!P1 IMAD.MOV.U32 R16, RZ, RZ, R3 ;  /* 0x000000ffff109224 */ /* 0x000fe400078e0003 */
[----:B------:R-:W-:-:S02]  /*11a0*/  IMAD R2, R9, R2, R15 ;  /* 0x0000000209027224 */ /* 0x000fc400078e020f */
[----:B------:R-:W-:Y:S02]  /*11b0*/  IMAD R14, R5, R4, R7 ;  /* 0x00000004050e7224 */ /* 0x000fe400078e0207 */
[----:B------:R-:W-:Y:S02]  /*11c0*/  IMAD R15, R16, R9, R2 ;  /* 0x00000009100f7224 */ /* 0x000fe400078e0202 */
.L_x_15:
[----:B------:R-:W1:Y:S01]  /*11d0*/  LDCU UR4, c[0x0][0xb30] ;  /* 0x00016600ff0477ac */ /* 0x000e620008000800 */
[----:B------:R-:W2:Y:S08]  /*11e0*/  S2UR UR45, SR_CgaCtaId ;  /* 0x00000000002d79c3 */ /* 0x000eb00000008800 */
[----:B------:R-:W3:Y:S01]  /*11f0*/  LDC R26, c[0x0][0xb24] ;  /* 0x0002c900ff1a7b82 */ /* 0x000ee20000000800 */
[----:B-1----:R-:W-:-:S09]  /*1200*/  UISETP.NE.AND UP1, UPT, UR4, 0x1, UPT ;  /* 0x000000010400788c */ /* 0x002fd2000bf25270 */
[----:B--2---:R-:W-:Y:S05]  /*1210*/  BRA.U UP1, `(.L_x_16) ;  /* 0x0000000101407547 */ /* 0x004fea000b800000 */
[----:B------:R-:W1:Y:S08]  /*1220*/  LDC.64 R4, c[0x0][0xb10] ;  /* 0x0002c400ff047b82 */ /* 0x000e700000000a00 */
[----:B------:R-:W2:Y:S08]  /*1230*/  LDC.64 R2, c[0x0][0xb18] ;  /* 0x0002c600ff027b82 */ /* 0x000eb00000000a00 */
[----:B------:R-:W4:Y:S08]  /*1240*/  LDC R6, c[0x0][0xb20] ;  /* 0x0002c800ff067b82 */ /* 0x000f300000000800 */
[----:B------:R-:W3:Y:S01]  /*1250*/  LDC R7, c[0x0][0xb0c] ;  /* 0x0002c300ff077b82 */ /* 0x000ee20000000800 */
[----:B-1----:R-:W-:-:S05]  /*1260*/  IMAD.HI.U32 R4, R15, R4, RZ ;  /* 0x000000040f047227 */ /* 0x002fca00078e00ff */
[----:B------:R-:W-:Y:S01]  /*1270*/  SHF.R.U32.HI R4, RZ, R5, R4 ;  /* 0x00000005ff047219 */ /* 0x000fe20000011604 */
[----:B--2---:R-:W-:Y:S01]  /*1280*/  IMAD.HI.U32 R3, R14, R3, RZ ;  /* 0x000000030e037227 */ /* 0x004fe200078e00ff */
[----:B------:R-:W-:-:S04]  /*1290*/  ISETP.NE.AND P0, PT, R2, 0x1, PT ;  /* 0x000000010200780c */ /* 0x000fc80003f05270 */
[----:B----4-:R-:W-:-:S04]  /*12a0*/  SHF.R.U32.HI R3, RZ, R6, R3 ;  /* 0x00000006ff037219 */ /* 0x010fc80000011603 */
[----:B------:R-:W-:Y:S02]  /*12b0*/  SEL R3, R14, R3, !P0 ;  /* 0x000000030e037207 */ /* 0x000fe40004000000 */
[----:B---3--:R-:W-:-:S04]  /*12c0*/  ISETP.NE.AND P1, PT, R7, 0x1, PT ;  /* 0x000000010700780c */ /* 0x008fc80003f25270 */
[----:B------:R-:W-:-:S05]  /*12d0*/  SEL R4, R15, R4, !P1 ;  /* 0x000000040f047207 */ /* 0x000fca0004800000 */
[----:B------:R-:W-:Y:S02]  /*12e0*/  IMAD.IADD R5, R3, 0x1, -R4 ;  /* 0x0000000103057824 */ /* 0x000fe400078e0a04 */
[----:B------:R-:W-:Y:S02]  /*12f0*/  IMAD.IADD R3, R4, 0x1, -R3 ;  /* 0x0000000104037824 */ /* 0x000fe400078e0a03 */
[----:B------:R-:W-:Y:S02]  /*1300*/  IMAD R15, R5, R7, R15 ;  /* 0x00000007050f7224 */ /* 0x000fe400078e020f */
[----:B------:R-:W-:-:S07]  /*1310*/  IMAD R14, R3, R2, R14 ;  /* 0x00000002030e7224 */ /* 0x000fce00078e020e */
.L_x_16:
[----:B------:R-:W-:Y:S01]  /*1320*/  BAR.SYNC.DEFER_BLOCKING 0x0 ;  /* 0x0000000000007b1d */ /* 0x000fe20000010000 */
[----:B------:R-:W-:Y:S01]  /*1330*/  UISETP.NE.AND UP1, UPT, UR10, 0x2, UPT ;  /* 0x000000020a00788c */ /* 0x000fe2000bf25270 */
[----:B------:R-:W-:Y:S02]  /*1340*/  ISETP.NE.OR P5, PT, R0, 0x2, !P5 ;  /* 0x000000020000780c */ /* 0x000fe40006fa5670 */
[----:B------:R-:W-:-:S06]  /*1350*/  LOP3.LUT R2, R77, 0x1f, RZ, 0xc0, !PT ;  /* 0x0000001f4d027812 */ /* 0x000fcc00078ec0ff */
[----:B------:R-:W-:Y:S05]  /*1360*/  BRA.U UP1, `(.L_x_17) ;  /* 0x00000015013c7547 */ /* 0x000fea000b800000 */
[----:B------:R-:W1:Y:S01]  /*1370*/  LDCU UR6, c[0x0][0x38c] ;  /* 0x00007180ff0677ac */ /* 0x000e620008000800 */
[----:B------:R-:W2:Y:S01]  /*1380*/  LDC R8, c[0x0][0x370] ;  /* 0x0000dc00ff087b82 */ /* 0x000ea20000000800 */
[----:B------:R-:W-:Y:S01]  /*1390*/  PLOP3.LUT P1, PT, PT, PT, UP2, 0x80, 0x8 ;  /* 0x000000000008781c */ /* 0x000fe20003f2f028 */
[----:B------:R-:W-:Y:S01]  /*13a0*/  IMAD.MOV.U32 R17, RZ, RZ, 0x1 ;  /* 0x00000001ff117424 */ /* 0x000fe200078e00ff */
[----:B------:R-:W-:Y:S01]  /*13b0*/  ISETP.EQ.OR P4, PT, R2, RZ, P5 ;  /* 0x000000ff0200720c */ /* 0x000fe20002f82670 */
[----:B------:R-:W-:Y:S01]  /*13c0*/  IMAD.MOV.U32 R16, RZ, RZ, RZ ;  /* 0x000000ffff107224 */ /* 0x000fe200078e00ff */
[----:B------:R-:W-:Y:S02]  /*13d0*/  PLOP3.LUT P1, PT, P1, PT, PT, 0x8, 0x80 ;  /* 0x000000000080781c */ /* 0x000fe40000f2e170 */
[----:B------:R-:W-:Y:S01]  /*13e0*/  CS2R R12, SRZ ;  /* 0x00000000000c7805 */ /* 0x000fe2000001ff00 */
[----:B------:R-:W-:Y:S01]  /*13f0*/  IMAD.MOV.U32 R11, RZ, RZ, 0x1 ;  /* 0x00000001ff0b7424 */ /* 0x000fe200078e00ff */
[----:B------:R-:W4:Y:S01]  /*1400*/  LDC R0, c[0x0][0x374] ;  /* 0x0000dd00ff007b82 */ /* 0x000f220000000800 */
[----:B------:R-:W2:Y:S01]  /*1410*/  LDCU.64 UR38, c[0x0][0x348] ;  /* 0x00006900ff2677ac */ /* 0x000ea20008000a00 */
[----:B------:R-:W-:Y:S01]  /*1420*/  UMOV UR23, URZ ;  /* 0x000000ff00177c82 */ /* 0x000fe20008000000 */
[----:B-1----:R-:W-:-:S02]  /*1430*/  UIADD3 UR5, UPT, UPT, UR6, 0x7f, URZ ;  /* 0x0000007f06057890 */ /* 0x002fc4000fffe0ff */
[----:B------:R-:W-:Y:S02]  /*1440*/  UIADD3 UR53, UPT, UPT, UR6, 0xfe, URZ ;  /* 0x000000fe06357890 */ /* 0x000fe4000fffe0ff */
[----:B------:R-:W-:-:S04]  /*1450*/  USHF.R.S32.HI UR4, URZ, 0x1f, UR5 ;  /* 0x0000001fff047899 */ /* 0x000fc80008011405 */
[----:B------:R-:W-:-:S04]  /*1460*/  ULEA.HI UR4, UR4, UR5, URZ, 0x7 ;  /* 0x0000000504047291 */ /* 0x000fc8000f8f38ff */
[----:B------:R-:W-:Y:S02]  /*1470*/  USHF.R.S32.HI UR46, URZ, 0x7, UR4 ;  /* 0x00000007ff2e7899 */ /* 0x000fe40008011404 */
[----:B------:R-:W-:Y:S02]  /*1480*/  UIADD3 UR4, UPT, UPT, UR6, -0x1, URZ ;  /* 0xffffffff06047890 */ /* 0x000fe4000fffe0ff */
[----:B------:R-:W-:Y:S02]  /*1490*/  UISETP.LT.U32.AND UP0, UPT, UR46, 0x2, UPT ;  /* 0x000000022e00788c */ /* 0x000fe4000bf01070 */
[----:B------:R-:W-:Y:S02]  /*14a0*/  UISETP.GE.U32.AND UP1, UPT, UR4, -0xff, UPT ;  /* 0xffffff010400788c */ /* 0x000fe4000bf26070 */
[----:B------:R-:W-:-:S04]  /*14b0*/  USEL UR37, UR46, 0x2, UP0 ;  /* 0x000000022e257887 */ /* 0x000fc80008000000 */
[----:B------:R-:W-:Y:S02]  /*14c0*/  UIADD3 UR29, UPT, UPT, UR37, -0x1, URZ ;  /* 0xffffffff251d7890 */ /* 0x000fe4000fffe0ff */
[----:B------:R-:W-:-:S03]  /*14d0*/  UIADD3 UR47, UPT, UPT, UR46, -UR37, URZ ;  /* 0x800000252e2f7290 */ /* 0x000fc6000fffe0ff */
[----:B------:R-:W-:-:S04]  /*14e0*/  @UP1 UIADD3 UR29, UPT, UPT, UR37, URZ, URZ ;  /* 0x000000ff251d1290 */ /* 0x000fc8000fffe0ff */
[----:B--2---:R-:W-:-:S12]  /*14f0*/  UIADD3 UR29, UPT, UPT, UR29, 0x1, URZ ;  /* 0x000000011d1d7890 */ /* 0x004fd8000fffe0ff */
.L_x_39:
[----:B------:R-:W-:Y:S01]  /*1500*/  UISETP.NE.AND UP0, UPT, UR45, URZ, UPT ;  /* 0x000000ff2d00728c */ /* 0x000fe2000bf05270 */
[----:B------:R-:W1:Y:S08]  /*1510*/  S2UR UR45, SR_CgaCtaId ;  /* 0x00000000002d79c3 */ /* 0x000e700000008800 */
[----:B------:R-:W-:Y:S05]  /*1520*/  BRA.U UP0, `(.L_x_18) ;  /* 0x0000000100347547 */ /* 0x000fea000b800000 */
[----:B------:R-:W2:Y:S01]  /*1530*/  S2R R2, SR_CgaCtaId ;  /* 0x0000000000027919 */ /* 0x000ea20000008800 */
[----:B------:R-:W-:-:S04]  /*1540*/  MOV R3, 0x400 ;  /* 0x0000040000037802 */ /* 0x000fc80000000f00 */
[----:B--2---:R-:W-:Y:S02]  /*1550*/  LEA R2, R2, R3, 0x18 ;  /* 0x0000000302027211 */ /* 0x004fe400078ec0ff */
[----:B------:R-:W-:-:S03]  /*1560*/  SHF.L.U32 R3, R11, 0x1f, RZ ;  /* 0x0000001f0b037819 */ /* 0x000fc600000006ff */
[----:B------:R-:W-:-:S04]  /*1570*/  IMAD R2, R12, 0x8, R2 ;  /* 0x000000080c027824 */ /* 0x000fc800078e0202 */
[----:B------:R-:W2:Y:S02]  /*1580*/  SYNCS.PHASECHK.TRANS64.TRYWAIT P0, [R2+URZ+0xe0], R3 ;  /* 0x0000e003020075a7 */ /* 0x000ea400080011ff */
[----:B--2---:R-:W-:Y:S05]  /*1590*/  @!P0 BRA `(.L_x_19) ;  /* 0x00000074002c8947 */ /* 0x004fea0003800000 */
.L_x_133:
[----:B------:R-:W-:Y:S01]  /*15a0*/  VIADD R12, R12, 0x1 ;  /* 0x000000010c0c7836 */ /* 0x000fe20000000000 */
[----:B------:R2:W-:Y:S04]  /*15b0*/  SYNCS.ARRIVE.TRANS64.A1T0 RZ, [R2+URZ+0xd0], RZ ;  /* 0x0000d0ff02ff79a7 */ /* 0x0005e800081000ff */
[----:B------:R-:W-:-:S04]  /*15c0*/  ISETP.NE.AND P0, PT, R12, 0x2, PT ;  /* 0x000000020c00780c */ /* 0x000fc80003f05270 */
[----:B------:R-:W-:Y:S02]  /*15d0*/  SEL R12, R12, RZ, P0 ;  /* 0x000000ff0c0c7207 */ /* 0x000fe40000000000 */
[----:B--2---:R-:W-:-:S04]  /*15e0*/  SEL R2, RZ, 0x1, P0 ;  /* 0x00000001ff027807 */ /* 0x004fc80000000000 */
[----:B------:R-:W-:-:S07]  /*15f0*/  LOP3.LUT R11, R11, R2, RZ, 0x3c, !PT ;  /* 0x000000020b0b7212 */ /* 0x000fce00078e3cff */
.L_x_18:
[----:B------:R-:W-:Y:S01]  /*1600*/  UMOV UR13, 0x400 ;  /* 0x00000400000d7882 */ /* 0x000fe20000000000 */
[----:B------:R-:W-:Y:S01]  /*1610*/  SHF.L.U32 R2, R17, 0x1f, RZ ;  /* 0x0000001f11027819 */ /* 0x000fe200000006ff */
[----:B-1----:R-:W-:Y:S01]  /*1620*/  ULEA UR13, UR45, UR13, 0x18 ;  /* 0x0000000d2d0d7291 */ /* 0x002fe2000f8ec0ff */
[----:B------:R-:W-:Y:S01]  /*1630*/  R2UR UR59, R15 ;  /* 0x000000000f3b72ca */ /* 0x000fe200000e0000 */
[----:B------:R-:W-:Y:S01]  /*1640*/  UISETP.GE.U32.AND UP0, UPT, UR53, 0xff, UPT ;  /* 0x000000ff3500788c */ /* 0x000fe2000bf06070 */
[----:B------:R-:W-:Y:S01]  /*1650*/  R2UR UR27, R14 ;  /* 0x000000000e1b72ca */ /* 0x000fe200000e0000 */
[----:B------:R-:W-:Y:S01]  /*1660*/  ULEA UR4, UR23, UR13, 0x3 ;  /* 0x0000000d17047291 */ /* 0x000fe2000f8e18ff */
[----:B------:R-:W-:-:S08]  /*1670*/  UMOV UR21, URZ ;  /* 0x000000ff00157c82 */ /* 0x000fd00008000000 */
[----:B------:R1:W2:Y:S01]  /*1680*/  SYNCS.PHASECHK.TRANS64.TRYWAIT P2, [UR4+0x10], R2 ;  /* 0x00001002ff0075a7 */ /* 0x0002a20008041104 */
[----:B------:R-:W-:Y:S02]  /*1690*/  USHF.L.U32 UR59, UR59, 0x6, URZ ;  /* 0x000000063b3b7899 */ /* 0x000fe400080006ff */
[----:B------:R-:W-:Y:S01]  /*16a0*/  USHF.L.U32 UR27, UR27, 0x7, URZ ;  /* 0x000000071b1b7899 */ /* 0x000fe200080006ff */
[----:B------:R-:W-:Y:S11]  /*16b0*/  BRA.U !UP0, `(.L_x_20) ;  /* 0x0000000508407547 */ /* 0x000ff6000b800000 */
[----:B------:R-:W-:Y:S01]  /*16c0*/  UMOV UR22, URZ ;  /* 0x000000ff00167c82 */ /* 0x000fe20008000000 */
[----:B------:R-:W-:-:S05]  /*16d0*/  UMOV UR6, UR23 ;  /* 0x0000001700067c82 */ /* 0x000fca0008000000 */
.L_x_27:
[----:B------:R-:W-:Y:S01]  /*16e0*/  ULEA UR57, UR6, UR13, 0x3 ;  /* 0x0000000d06397291 */ /* 0x000fe2000f8e18ff */
[----:B--2---:R-:W-:Y:S01]  /*16f0*/  @!P5 MOV R3, 0x18000 ;  /* 0x000180000003d802 */ /* 0x004fe20000000f00 */
[----:B--2---:R-:W-:Y:S10]  /*1700*/  @P2 BRA `(.L_x_21) ;  /* 0x00000000000c2947 */ /* 0x004ff40003800000 */
[----:B------:R-:W-:-:S04]  /*1710*/  SHF.L.U32 R4, R17, 0x1f, RZ ;  /* 0x0000001f11047819 */ /* 0x000fc800000006ff */
[----:B------:R-:W2:Y:S02]  /*1720*/  SYNCS.PHASECHK.TRANS64.TRYWAIT P0, [UR57+0x10], R4 ;  /* 0x00001004ff0075a7 */ /* 0x000ea40008001139 */
[----:B--2---:R-:W-:Y:S05]  /*1730*/  @!P0 BRA `(.L_x_22) ;  /* 0x0000007000d88947 */ /* 0x004fea0003800000 */
.L_x_21:
[----:B------:R2:W-:Y:S01]  /*1740*/  @!P5 SYNCS.ARRIVE.TRANS64 RZ, [UR57], R3 ;  /* 0x00000003ffffd9a7 */ /* 0x0005e20008000039 */
[----:B------:R-:W-:Y:S04]  /*1750*/  BSSY.RECONVERGENT B0, `(.L_x_23) ;  /* 0x0000003000007945 */ /* 0x000fe80003800200 */
[----:B------:R-:W-:Y:S05]  /*1760*/  @P4 BRA `(.L_x_24) ;  /* 0x0000000000044947 */ /* 0x000fea0003800000 */
[----:B------:R-:W-:Y:S05]  /*1770*/  BPT.TRAP 0x1 ;  /* 0x000000040000795c */ /* 0x000fea0000300000 */
.L_x_24:
[----:B------:R-:W-:Y:S05]  /*1780*/  BSYNC.RECONVERGENT B0 ;  /* 0x0000000000007941 */ /* 0x000fea0003800200 */
.L_x_23:
[----:B------:R-:W-:Y:S01]  /*1790*/  UIADD3 UR4, UPT, UPT, UR6, 0x1, URZ ;  /* 0x0000000106047890 */ /* 0x000fe2000fffe0ff */
[----:B------:R-:W-:Y:S01]  /*17a0*/  BSSY.RECONVERGENT B0, `(.L_x_25) ;  /* 0x000003c000007945 */ /* 0x000fe20003800200 */
[----:B------:R-:W-:Y:S02]  /*17b0*/  ELECT P0, URZ, PT ;  /* 0x0000000000ff782f */ /* 0x000fe40003800000 */
[----:B------:R-:W-:-:S04]  /*17c0*/  UISETP.NE.AND UP0, UPT, UR4, 0x2, UPT ;  /* 0x000000020400788c */ /* 0x000fc8000bf05270 */
[----:B------:R-:W-:Y:S02]  /*17d0*/  USEL UR5, URZ, 0x1, UP0 ;  /* 0x00000001ff057887 */ /* 0x000fe40008000000 */
[----:B------:R-:W-:-:S04]  /*17e0*/  USEL UR23, UR4, URZ, UP0 ;  /* 0x000000ff04177287 */ /* 0x000fc80008000000 */
[----:B------:R-:W-:Y:S01]  /*17f0*/  ULEA UR4, UR23, UR13, 0x3 ;  /* 0x0000000d17047291 */ /* 0x000fe2000f8e18ff */
[----:B------:R-:W-:-:S04]  /*1800*/  LOP3.LUT R17, R17, UR5, RZ, 0x3c, !PT ;  /* 0x0000000511117c12 */ /* 0x000fc8000f8e3cff */
[----:B-1----:R-:W-:-:S04]  /*1810*/  SHF.L.U32 R2, R17, 0x1f, RZ ;  /* 0x0000001f11027819 */ /* 0x002fc800000006ff */
[----:B------:R1:W1:Y:S01]  /*1820*/  SYNCS.PHASECHK.TRANS64.TRYWAIT P2, [UR4+0x10], R2 ;  /* 0x00001002ff0075a7 */ /* 0x0002620008041104 */
[----:B------:R-:W-:Y:S05]  /*1830*/  @!P0 BRA `(.L_x_26) ;  /* 0x0000000000c88947 */ /* 0x000fea0003800000 */
[----:B------:R-:W-:Y:S02]  /*1840*/  ULEA UR32, UR6, UR13, 0xf ;  /* 0x0000000d06207291 */ /* 0x000fe4000f8e78ff */
[----:B------:R-:W-:Y:S02]  /*1850*/  UIADD3 UR4, UP1, UPT, UR38, 0x80, URZ ;  /* 0x0000008026047890 */ /* 0x000fe4000ff3e0ff */
[----:B------:R-:W-:Y:S02]  /*1860*/  USHF.L.U32 UR58, UR22, 0x7, URZ ;  /* 0x00000007163a7899 */ /* 0x000fe400080006ff */
[----:B------:R-:W-:Y:S02]  /*1870*/  ULEA UR7, UR6, UR13, 0x10 ;  /* 0x0000000d06077291 */ /* 0x000fe4000f8e80ff */
[----:B------:R-:W-:Y:S02]  /*1880*/  UIADD3 UR14, UP0, UPT, UR38, 0x180, URZ ;  /* 0x00000180260e7890 */ /* 0x000fe4000ff1e0ff */
[----:B------:R-:W-:-:S02]  /*1890*/  UIADD3.X UR5, UPT, UPT, URZ, UR39, URZ, UP1, !UPT ;  /* 0x00000027ff057290 */ /* 0x000fc40008ffe4ff */
[----:B------:R-:W-:Y:S02]  /*18a0*/  UIADD3 UR56, UPT, UPT, UR32, 0x8800, URZ ;  /* 0x0000880020387890 */ /* 0x000fe4000fffe0ff */
[----:B------:R-:W-:Y:S02]  /*18b0*/  UIADD3 UR50, UPT, UPT, UR58, 0x20, URZ ;  /* 0x000000203a327890 */ /* 0x000fe4000fffe0ff */
[----:B------:R-:W-:Y:S02]  /*18c0*/  UIADD3 UR48, UPT, UPT, UR32, 0xa800, URZ ;  /* 0x0000a80020307890 */ /* 0x000fe4000fffe0ff */
[----:B------:R-:W-:Y:S02]  /*18d0*/  UIADD3 UR42, UPT, UPT, UR58, 0x40, URZ ;  /* 0x000000403a2a7890 */ /* 0x000fe4000fffe0ff */
[----:B------:R-:W-:Y:S02]  /*18e0*/  UIADD3 UR40, UPT, UPT, UR32, 0xc800, URZ ;  /* 0x0000c80020287890 */ /* 0x000fe4000fffe0ff */
[----:B------:R-:W-:-:S02]  /*18f0*/  UIADD3 UR34, UPT, UPT, UR58, 0x60, URZ ;  /* 0x000000603a227890 */ /* 0x000fc4000fffe0ff */
[----:B------:R-:W-:Y:S02]  /*1900*/  UIADD3 UR32, UPT, UPT, UR32, 0xe800, URZ ;  /* 0x0000e80020207890 */ /* 0x000fe4000fffe0ff */
[----:B------:R-:W-:Y:S02]  /*1910*/  UIADD3.X UR15, UPT, UPT, URZ, UR39, URZ, UP0, !UPT ;  /* 0x00000027ff0f7290 */ /* 0x000fe400087fe4ff */
[----:B------:R-:W-:Y:S02]  /*1920*/  UIADD3 UR24, UPT, UPT, UR7, 0x18800, URZ ;  /* 0x0001880007187890 */ /* 0x000fe4000fffe0ff */
[----:B------:R-:W-:Y:S01]  /*1930*/  UIADD3 UR8, UPT, UPT, UR7, 0x1c800, URZ ;  /* 0x0001c80007087890 */ /* 0x000fe2000fffe0ff */
[----:B------:R-:W-:Y:S01]  /*1940*/  UMOV UR30, 0x0 ;  /* 0x00000000001e7882 */ /* 0x000fe20000000000 */
[----:B------:R-:W-:Y:S01]  /*1950*/  UMOV UR31, 0x10000000 ;  /* 0x10000000001f7882 */ /* 0x000fe20000000000 */
[----:B------:R-:W-:Y:S01]  /*1960*/  UMOV UR49, UR57 ;  /* 0x0000003900317c82 */ /* 0x000fe20008000000 */
[----:B------:R-:W-:Y:S01]  /*1970*/  UMOV UR51, UR59 ;  /* 0x0000003b00337c82 */ /* 0x000fe20008000000 */
[----:B------:R-:W-:Y:S01]  /*1980*/  UMOV UR52, UR60 ;  /* 0x0000003c00347c82 */ /* 0x000fe20008000000 */
[----:B------:R-:W-:Y:S01]  /*1990*/  UMOV UR41, UR57 ;  /* 0x0000003900297c82 */ /* 0x000fe20008000000 */
[----:B------:R-:W-:Y:S01]  /*19a0*/  UMOV UR43, UR59 ;  /* 0x0000003b002b7c82 */ /* 0x000fe20008000000 */
[----:B------:R-:W-:Y:S01]  /*19b0*/  UMOV UR44, UR60 ;  /* 0x0000003c002c7c82 */ /* 0x000fe20008000000 */
[----:B------:R-:W-:Y:S01]  /*19c0*/  UTMALDG.3D [UR56], [UR4], desc[UR30] ;  /* 0x00001e38040075b4 */ /* 0x000fe20008011000 */
[----:B------:R-:W-:Y:S01]  /*19d0*/  UMOV UR33, UR57 ;  /* 0x0000003900217c82 */ /* 0x000fe20008000000 */
        /* <DEDUP_REMOVED lines=10> */
[----:B------:R-:W-:Y:S01]  /*1a80*/  UIADD3 UR16, UPT, UPT, UR7, 0x20800, URZ ;  /* 0x0002080007107890 */ /* 0x000fe2000fffe0ff */
[----:B------:R-:W-:Y:S01]  /*1a90*/  UMOV UR17, UR57 ;  /* 0x0000003900117c82 */ /* 0x000fe20008000000 */
[----:B------:R-:W-:Y:S01]  /*1aa0*/  UMOV UR19, UR27 ;  /* 0x0000001b00137c82 */ /* 0x000fe20008000000 */
[----:B------:R-:W-:Y:S01]  /*1ab0*/  UTMALDG.3D [UR40], [UR4], desc[UR30] ;  /* 0x00001e28040075b4 */ /* 0x000fe20008011000 */
[----:B------:R-:W-:Y:S01]  /*1ac0*/  UMOV UR20, UR60 ;  /* 0x0000003c00147c82 */ /* 0x000fe20008000000 */
[----:B------:R-:W-:Y:S01]  /*1ad0*/  UMOV UR18, UR42 ;  /* 0x0000002a00127c82 */ /* 0x000fe20008000000 */
[----:B------:R-:W-:Y:S01]  /*1ae0*/  UTMALDG.3D [UR32], [UR4], desc[UR30] ;  /* 0x00001e20040075b4 */ /* 0x000fe20008011000 */
[----:B------:R-:W-:Y:S01]  /*1af0*/  UTMALDG.3D [UR24], [UR14], desc[UR30] ;  /* 0x00001e180e0075b4 */ /* 0x000fe20008011000 */
[----:B------:R2:W-:Y:S01]  /*1b00*/  UTMALDG.3D [UR8], [UR14], desc[UR30] ;  /* 0x00001e080e0075b4 */ /* 0x0005e20008011000 */
[----:B------:R1:W-:Y:S01]  /*1b10*/  UTMALDG.3D [UR16], [UR14], desc[UR30] ;  /* 0x00001e100e0075b4 */ /* 0x0003e20008011000 */
[----:B--2---:R-:W-:Y:S01]  /*1b20*/  UIADD3 UR8, UPT, UPT, UR7, 0x24800, URZ ;  /* 0x0002480007087890 */ /* 0x004fe2000fffe0ff */
[----:B------:R-:W-:-:S08]  /*1b30*/  UMOV UR10, UR34 ;  /* 0x00000022000a7c82 */ /* 0x000fd00008000000 */
[----:B------:R2:W-:Y:S02]  /*1b40*/  UTMALDG.3D [UR8], [UR14], desc[UR30] ;  /* 0x00001e080e0075b4 */ /* 0x0005e40008011000 */
[----:B--2---:R-:W-:Y:S01]  /*1b50*/  NOP ;  /* 0x0000000000007918 */ /* 0x004fe20000000000 */
.L_x_26:
[----:B-1----:R-:W-:Y:S05]  /*1b60*/  BSYNC.RECONVERGENT B0 ;  /* 0x0000000000007941 */ /* 0x002fea0003800200 */
.L_x_25:
[----:B------:R-:W-:Y:S01]  /*1b70*/  UIADD3 UR22, UPT, UPT, UR22, 0x1, URZ ;  /* 0x0000000116167890 */ /* 0x000fe2000fffe0ff */
[----:B------:R-:W-:Y:S01]  /*1b80*/  UMOV UR6, UR23 ;  /* 0x0000001700067c82 */ /* 0x000fe20008000000 */
[----:B------:R-:W-:Y:S02]  /*1b90*/  UMOV UR21, UR29 ;  /* 0x0000001d00157c82 */ /* 0x000fe40008000000 */
[----:B------:R-:W-:-:S09]  /*1ba0*/  UISETP.NE.AND UP0, UPT, UR22, UR29, UPT ;  /* 0x0000001d1600728c */ /* 0x000fd2000bf05270 */
[----:B------:R-:W-:Y:S05]  /*1bb0*/  BRA.U UP0, `(.L_x_27) ;  /* 0xfffffff900c87547 */ /* 0x000fea000b83ffff */
.L_x_20:
[----:B------:R-:W-:Y:S01]  /*1bc0*/  ULEA UR4, UR23, UR13, 0x3 ;  /* 0x0000000d17047291 */ /* 0x000fe2000f8e18ff */
[----:B-1----:R-:W-:Y:S01]  /*1bd0*/  SHF.L.U32 R2, R17, 0x1f, RZ ;  /* 0x0000001f11027819 */ /* 0x002fe200000006ff */
[----:B------:R-:W-:Y:S01]  /*1be0*/  @!P1 SYNCS.ARRIVE.TRANS64.A1T0 RZ, [UR13+0x68], RZ ;  /* 0x000068ffffff99a7 */ /* 0x000fe2000810000d */
[----:B------:R-:W-:-:S06]  /*1bf0*/  UISETP.GT.AND UP0, UPT, UR46, UR37, UPT ;  /* 0x000000252e00728c */ /* 0x000fcc000bf04270 */
[----:B------:R1:W1:Y:S03]  /*1c00*/  SYNCS.PHASECHK.TRANS64.TRYWAIT P1, [UR4+0x10], R2 ;  /* 0x00001002ff0075a7 */ /* 0x0002660008021104 */
[----:B------:R-:W-:Y:S05]  /*1c10*/  BRA.U !UP0, `(.L_x_28) ;  /* 0x00000005083c7547 */ /* 0x000fea000b800000 */
[----:B------:R-:W-:Y:S01]  /*1c20*/  UIADD3 UR22, UPT, UPT, UR47, UR21, URZ ;  /* 0x000000152f167290 */ /* 0x000fe2000fffe0ff */
[----:B------:R-:W-:-:S11]  /*1c30*/  UMOV UR6, UR23 ;  /* 0x0000001700067c82 */ /* 0x000fd60008000000 */
.L_x_35:
[----:B------:R-:W-:Y:S01]  /*1c40*/  ULEA UR57, UR6, UR13, 0x3 ;  /* 0x0000000d06397291 */ /* 0x000fe2000f8e18ff */
[----:B--2---:R-:W-:Y:S01]  /*1c50*/  @!P5 MOV R3, 0x18000 ;  /* 0x000180000003d802 */ /* 0x004fe20000000f00 */
[----:B-1----:R-:W-:Y:S10]  /*1c60*/  @P1 BRA `(.L_x_29) ;  /* 0x00000000000c1947 */ /* 0x002ff40003800000 */
[----:B------:R-:W-:-:S04]  /*1c70*/  SHF.L.U32 R4, R17, 0x1f, RZ ;  /* 0x0000001f11047819 */ /* 0x000fc800000006ff */
[----:B------:R-:W1:Y:S02]  /*1c80*/  SYNCS.PHASECHK.TRANS64.TRYWAIT P0, [UR57+0x10], R4 ;  /* 0x00001004ff0075a7 */ /* 0x000e640008001139 */
[----:B-1----:R-:W-:Y:S05]  /*1c90*/  @!P0 BRA `(.L_x_30) ;  /* 0x0000006c00988947 */ /* 0x002fea0003800000 */
.L_x_29:
[----:B------:R2:W-:Y:S01]  /*1ca0*/  @!P5 SYNCS.ARRIVE.TRANS64 RZ, [UR57], R3 ;  /* 0x00000003ffffd9a7 */ /* 0x0005e20008000039 */
[----:B------:R-:W-:Y:S04]  /*1cb0*/  BSSY.RECONVERGENT B0, `(.L_x_31) ;  /* 0x0000003000007945 */ /* 0x000fe80003800200 */
[----:B------:R-:W-:Y:S05]  /*1cc0*/  @P4 BRA `(.L_x_32) ;  /* 0x0000000000044947 */ /* 0x000fea0003800000 */
[----:B------:R-:W-:Y:S05]  /*1cd0*/  BPT.TRAP 0x1 ;  /* 0x000000040000795c */ /* 0x000fea0000300000 */
.L_x_32:
[----:B------:R-:W-:Y:S05]  /*1ce0*/  BSYNC.RECONVERGENT B0 ;  /* 0x0000000000007941 */ /* 0x000fea0003800200 */
.L_x_31:
        /* <DEDUP_REMOVED lines=61> */
.L_x_34:
[----:B-1----:R-:W-:Y:S05]  /*20c0*/  BSYNC.RECONVERGENT B0 ;  /* 0x0000000000007941 */ /* 0x002fea0003800200 */
.L_x_33:
[----:B------:R-:W-:Y:S01]  /*20d0*/  UIADD3 UR21, UPT, UPT, UR21, 0x1, URZ ;  /* 0x0000000115157890 */ /* 0x000fe2000fffe0ff */
[----:B------:R-:W-:-:S03]  /*20e0*/  UMOV UR6, UR23 ;  /* 0x0000001700067c82 */ /* 0x000fc60008000000 */
[----:B------:R-:W-:-:S09]  /*20f0*/  UISETP.NE.AND UP0, UPT, UR21, UR22, UPT ;  /* 0x000000161500728c */ /* 0x000fd2000bf05270 */
[----:B------:R-:W-:Y:S05]  /*2100*/  BRA.U UP0, `(.L_x_35) ;  /* 0xfffffff900cc7547 */ /* 0x000fea000b83ffff */
.L_x_28:
[C---:B-1----:R-:W-:Y:S01]  /*2110*/  LEA R2, R16.reuse, UR13, 0x3 ;  /* 0x0000000d10027c11 */ /* 0x042fe2000f8e18ff */
[----:B------:R-:W-:Y:S01]  /*2120*/  NOP ;  /* 0x0000000000007918 */ /* 0x000fe20000000000 */
[----:B--2---:R-:W-:Y:S02]  /*2130*/  SHF.L.U32 R3, R13, 0x1f, RZ ;  /* 0x0000001f0d037819 */ /* 0x004fe400000006ff */
[----:B------:R-:W-:Y:S02]  /*2140*/  LEA R4, R16, UR13, 0x4 ;  /* 0x0000000d10047c11 */ /* 0x000fe4000f8e20ff */
[----:B------:R-:W1:Y:S02]  /*2150*/  SYNCS.PHASECHK.TRANS64.TRYWAIT P0, [R2+URZ+0x70], R3 ;  /* 0x00007003020075a7 */ /* 0x000e6400080011ff */
[----:B-1----:R-:W-:Y:S05]  /*2160*/  @!P0 BRA `(.L_x_36) ;  /* 0x00000068007c8947 */ /* 0x002fea0003800000 */
.L_x_136:
[----:B------:R-:W2:Y:S01]  /*2170*/  LDS.128 R4, [R4+0x100] ;  /* 0x0001000004047984 */ /* 0x000ea20000000c00 */
[----:B---3--:R-:W-:Y:S01]  /*2180*/  ISETP.GE.AND P0, PT, R26, 0x1, PT ;  /* 0x000000011a00780c */ /* 0x008fe20003f06270 */
[----:B-1----:R-:W-:Y:S01]  /*2190*/  VIADD R2, R2, 0x80 ;  /* 0x0000008002027836 */ /* 0x002fe20000000000 */
[----:B------:R-:W-:Y:S01]  /*21a0*/  @!PT LDS RZ, [RZ] ;  /* 0x00000000fffff984 */ /* 0x000fe20000000800 */
[----:B------:R-:W-:Y:S01]  /*21b0*/  @!PT LDS RZ, [RZ] ;  /* 0x00000000fffff984 */ /* 0x000fe20000000800 */
[----:B------:R-:W-:Y:S01]  /*21c0*/  @!PT LDS RZ, [RZ] ;  /* 0x00000000fffff984 */ /* 0x000fe20000000800 */
[----:B------:R-:W-:Y:S01]  /*21d0*/  @!PT LDS RZ, [RZ] ;  /* 0x00000000fffff984 */ /* 0x000fe20000000800 */
[----:B------:R1:W-:Y:S06]  /*21e0*/  MEMBAR.ALL.CTA ;  /* 0x0000000000007992 */ /* 0x0003ec0000008000 */
[----:B-1----:R-:W1:Y:S01]  /*21f0*/  FENCE.VIEW.ASYNC.S ;  /* 0x00000000000073c6 */ /* 0x002e620000000000 */
[----:B------:R-:W-:-:S04]  /*2200*/  PRMT R2, RZ, 0x654, R2 ;  /* 0x00000654ff027816 */ /* 0x000fc80000000002 */
[----:B-1----:R1:W-:Y:S01]  /*2210*/  SYNCS.ARRIVE.TRANS64.RED.A1T0 RZ, [R2+URZ], RZ ;  /* 0x000000ff02ff79a7 */ /* 0x0023e200081004ff */
[----:B--2---:R-:W-:-:S13]  /*2220*/  LOP3.LUT P2, RZ, R6, 0x1, RZ, 0xc0, !PT ;  /* 0x0000000106ff7812 */ /* 0x004fda000784c0ff */
[----:B------:R-:W-:Y:S01]  /*2230*/  @P2 SHF.R.U32.HI R3, RZ, 0x10, R5 ;  /* 0x00000010ff032819 */ /* 0x000fe20000011605 */
[----:B------:R-:W-:Y:S01]  /*2240*/  VOTEU.ANY UP0, P2 ;  /* 0x0000000000ff7886 */ /* 0x000fe20001000100 */
[----:B------:R-:W-:Y:S02]  /*2250*/  @P2 MOV R10, R4 ;  /* 0x00000004000a2202 */ /* 0x000fe40000000f00 */
[----:B------:R-:W-:Y:S02]  /*2260*/  @P2 R2UR.BROADCAST UR4, R3 ;  /* 0x00000000030422ca */ /* 0x000fe400008e0000 */
[----:B------:R-:W-:-:S11]  /*2270*/  @P2 LOP3.LUT R9, R5, 0xffff, RZ, 0xc0, !PT ;  /* 0x0000ffff05092812 */ /* 0x000fd600078ec0ff */
[----:B------:R-:W-:Y:S01]  /*2280*/  @UP0 UMOV UR60, UR4 ;  /* 0x00000004003c0c82 */ /* 0x000fe20008000000 */
[----:B-1----:R-:W-:Y:S05]  /*2290*/  @!P0 BRA `(.L_x_37) ;  /* 0x0000000000b88947 */ /* 0x002fea0003800000 */
[----:B------:R-:W4:Y:S01]  /*22a0*/  LDC.64 R4, c[0x0][0xb18] ;  /* 0x0002c600ff047b82 */ /* 0x000f220000000a00 */
[----:B------:R-:W-:-:S07]  /*22b0*/  ISETP.NE.AND P3, PT, R26, 0x1, PT ;  /* 0x000000011a00780c */ /* 0x000fce0003f65270 */
[----:B------:R-:W1:Y:S08]  /*22c0*/  LDC.64 R6, c[0x0][0xb10] ;  /* 0x0002c400ff067b82 */ /* 0x000e700000000a00 */
[----:B------:R-:W2:Y:S08]  /*22d0*/  LDC R14, c[0x0][0xb20] ;  /* 0x0002c800ff0e7b82 */ /* 0x000eb00000000800 */
[----:B------:R-:W3:Y:S01]  /*22e0*/  LDC R15, c[0x0][0xb0c] ;  /* 0x0002c300ff0f7b82 */ /* 0x000ee20000000800 */
[----:B----4-:R-:W-:Y:S01]  /*22f0*/  IMAD.HI.U32 R19, R0, R5, RZ ;  /* 0x0000000500137227 */ /* 0x010fe200078e00ff */
[----:B------:R-:W-:-:S03]  /*2300*/  ISETP.NE.AND P0, PT, R4, 0x1, PT ;  /* 0x000000010400780c */ /* 0x000fc60003f05270 */
[----:B------:R-:W-:-:S03]  /*2310*/  IMAD.HI.U32 R5, R9, R5, RZ ;  /* 0x0000000509057227 */ /* 0x000fc600078e00ff */
[----:B------:R-:W4:Y:S01]  /*2320*/  LDC.64 R2, c[0x0][0xb28] ;  /* 0x0002ca00ff027b82 */ /* 0x000f220000000a00 */
[----:B-1----:R-:W-:-:S04]  /*2330*/  IMAD.HI.U32 R20, R8, R6, RZ ;  /* 0x0000000608147227 */ /* 0x002fc800078e00ff */
[----:B------:R-:W-:Y:S01]  /*2340*/  IMAD.HI.U32 R21, R10, R6, RZ ;  /* 0x000000060a157227 */ /* 0x000fe200078e00ff */
[----:B------:R-:W-:Y:S02]  /*2350*/  SHF.R.U32.HI R20, RZ, R7, R20 ;  /* 0x00000007ff147219 */ /* 0x000fe40000011614 */
[-C--:B--2---:R-:W-:Y:S02]  /*2360*/  SHF.R.U32.HI R19, RZ, R14.reuse, R19 ;  /* 0x0000000eff137219 */ /* 0x084fe40000011613 */
[----:B------:R-:W-:Y:S02]  /*2370*/  SHF.R.U32.HI R5, RZ, R14, R5 ;  /* 0x0000000eff057219 */ /* 0x000fe40000011605 */
[----:B------:R-:W-:Y:S02]  /*2380*/  SEL R19, R0, R19, !P0 ;  /* 0x0000001300137207 */ /* 0x000fe40004000000 */
[----:B------:R-:W-:Y:S02]  /*2390*/  SHF.R.U32.HI R21, RZ, R7, R21 ;  /* 0x00000007ff157219 */ /* 0x000fe40000011615 */
[----:B---3--:R-:W-:-:S02]  /*23a0*/  ISETP.NE.AND P1, PT, R15, 0x1, PT ;  /* 0x000000010f00780c */ /* 0x008fc40003f25270 */
[----:B------:R-:W-:Y:S02]  /*23b0*/  SEL R5, R9, R5, !P0 ;  /* 0x0000000509057207 */ /* 0x000fe40004000000 */
[----:B------:R-:W-:Y:S02]  /*23c0*/  SEL R20, R8, R20, !P1 ;  /* 0x0000001408147207 */ /* 0x000fe40004800000 */
[----:B------:R-:W-:Y:S01]  /*23d0*/  SEL R21, R10, R21, !P1 ;  /* 0x000000150a157207 */ /* 0x000fe20004800000 */
[----:B----4-:R-:W-:-:S04]  /*23e0*/  IMAD.HI.U32 R18, R19, R2, RZ ;  /* 0x0000000213127227 */ /* 0x010fc800078e00ff */
        /* <DEDUP_REMOVED lines=10> */
[----:B------:R-:W-:-:S04]  /*2490*/  @!P0 IMAD.HI.U32 R7, R21, R2, RZ ;  /* 0x0000000215078227 */ /* 0x000fc800078e00ff */
[----:B------:R-:W-:Y:S01]  /*24a0*/  IMAD.MOV R2, RZ, RZ, -R6 ;  /* 0x000000ffff027224 */ /* 0x000fe200078e0a06 */
[----:B------:R-:W-:Y:S02]  /*24b0*/  @!P0 SHF.R.U32.HI R3, RZ, R3, R7 ;  /* 0x00000003ff038219 */ /* 0x000fe40000011607 */
[----:B------:R-:W-:Y:S01]  /*24c0*/  IADD3 R7, PT, PT, -R5, RZ, RZ ;  /* 0x000000ff05077210 */ /* 0x000fe20007ffe1ff */
[----:B------:R-:W-:Y:S01]  /*24d0*/  IMAD R2, R26, R2, R5 ;  /* 0x000000021a027224 */ /* 0x000fe200078e0205 */
        /* <DEDUP_REMOVED lines=10> */
.L_x_37:
[----:B------:R-:W1:Y:S02]  /*2580*/  LDCU UR4, c[0x0][0xb30] ;  /* 0x00016600ff0477ac */ /* 0x000e640008000800 */
[----:B-1----:R-:W-:-:S09]  /*2590*/  UISETP.NE.AND UP0, UPT, UR4, 0x1, UPT ;  /* 0x000000010400788c */ /* 0x002fd2000bf05270 */
[----:B------:R-:W-:Y:S05]  /*25a0*/  BRA.U UP0, `(.L_x_38) ;  /* 0x0000000100407547 */ /* 0x000fea000b800000 */
[----:B------:R-:W1:Y:S08]  /*25b0*/  LDC.64 R4, c[0x0][0xb10] ;  /* 0x0002c400ff047b82 */ /* 0x000e700000000a00 */
[----:B------:R-:W2:Y:S08]  /*25c0*/  LDC.64 R2, c[0x0][0xb18] ;  /* 0x0002c600ff027b82 */ /* 0x000eb00000000a00 */
[----:B------:R-:W3:Y:S08]  /*25d0*/  LDC R6, c[0x0][0xb20] ;  /* 0x0002c800ff067b82 */ /* 0x000ef00000000800 */
[----:B------:R-:W4:Y:S01]  /*25e0*/  LDC R7, c[0x0][0xb0c] ;  /* 0x0002c300ff077b82 */ /* 0x000f220000000800 */
[----:B-1----:R-:W-:-:S05]  /*25f0*/  IMAD.HI.U32 R4, R10, R4, RZ ;  /* 0x000000040a047227 */ /* 0x002fca00078e00ff */
[----:B------:R-:W-:Y:S01]  /*2600*/  SHF.R.U32.HI R4, RZ, R5, R4 ;  /* 0x00000005ff047219 */ /* 0x000fe20000011604 */
[----:B--2---:R-:W-:Y:S01]  /*2610*/  IMAD.HI.U32 R3, R9, R3, RZ ;  /* 0x0000000309037227 */ /* 0x004fe200078e00ff */
[----:B------:R-:W-:-:S04]  /*2620*/  ISETP.NE.AND P0, PT, R2, 0x1, PT ;  /* 0x000000010200780c */ /* 0x000fc80003f05270 */
[----:B---3--:R-:W-:-:S04]  /*2630*/  SHF.R.U32.HI R3, RZ, R6, R3 ;  /* 0x00000006ff037219 */ /* 0x008fc80000011603 */
[----:B------:R-:W-:Y:S02]  /*2640*/  SEL R3, R9, R3, !P0 ;  /* 0x0000000309037207 */ /* 0x000fe40004000000 */
[----:B----4-:R-:W-:-:S04]  /*2650*/  ISETP.NE.AND P1, PT, R7, 0x1, PT ;  /* 0x000000010700780c */ /* 0x010fc80003f25270 */
[----:B------:R-:W-:-:S05]  /*2660*/  SEL R4, R10, R4, !P1 ;  /* 0x000000040a047207 */ /* 0x000fca0004800000 */
[----:B------:R-:W-:Y:S02]  /*2670*/  IMAD.IADD R5, R3, 0x1, -R4 ;  /* 0x0000000103057824 */ /* 0x000fe400078e0a04 */
[----:B------:R-:W-:Y:S02]  /*2680*/  IMAD.IADD R3, R4, 0x1, -R3 ;  /* 0x0000000104037824 */ /* 0x000fe400078e0a03 */
[----:B------:R-:W-:Y:S02]  /*2690*/  IMAD R10, R5, R7, R10 ;  /* 0x00000007050a7224 */ /* 0x000fe400078e020a */
[----:B------:R-:W-:-:S07]  /*26a0*/  IMAD R9, R3, R2, R9 ;  /* 0x0000000203097224 */ /* 0x000fce00078e0209 */
.L_x_38:
[----:B------:R-:W-:Y:S01]  /*26b0*/  VIADD R16, R16, 0x1 ;  /* 0x0000000110107836 */ /* 0x000fe20000000000 */
[----:B------:R-:W-:Y:S01]  /*26c0*/  PLOP3.LUT P1, PT, PT, PT, PT, 0x80, 0x8 ;  /* 0x000000000008781c */ /* 0x000fe20003f2f070 */
[----:B------:R-:W-:Y:S02]  /*26d0*/  IMAD.IADD R15, R10, 0x1, R63 ;  /* 0x000000010a0f7824 */ /* 0x000fe400078e023f */
[----:B------:R-:W-:Y:S01]  /*26e0*/  IMAD.IADD R14, R9, 0x1, R62 ;  /* 0x00000001090e7824 */ /* 0x000fe200078e023e */
[----:B------:R-:W-:-:S04]  /*26f0*/  ISETP.NE.AND P0, PT, R16, 0x2, PT ;  /* 0x000000021000780c */ /* 0x000fc80003f05270 */
[----:B------:R-:W-:Y:S02]  /*2700*/  SEL R2, RZ, 0x1, P0 ;  /* 0x00000001ff027807 */ /* 0x000fe40000000000 */
[----:B------:R-:W-:Y:S02]  /*2710*/  SEL R16, R16, RZ, P0 ;  /* 0x000000ff10107207 */ /* 0x000fe40000000000 */
[----:B------:R-:W-:Y:S01]  /*2720*/  LOP3.LUT R13, R13, R2, RZ, 0x3c, !PT ;  /* 0x000000020d0d7212 */ /* 0x000fe200078e3cff */
[----:B------:R-:W-:Y:S06]  /*2730*/  @P2 BRA `(.L_x_39) ;  /* 0xffffffec00702947 */ /* 0x000fec000383ffff */
[----:B------:R-:W-:Y:S01]  /*2740*/  UIADD3 UR13, UPT, UPT, UR13, 0x10, URZ ;  /* 0x000000100d0d7890 */ /* 0x000fe2000fffe0ff */
[----:B------:R-:W-:-:S03]  /*2750*/  SHF.L.U32 R2, R17, 0x1f, RZ ;  /* 0x0000001f11027819 */ /* 0x000fc600000006ff */
[----:B------:R-:W-:-:S09]  /*2760*/  ULEA UR4, UR23, UR13, 0x3 ;  /* 0x0000000d17047291 */ /* 0x000fd2000f8e18ff */
[----:B------:R-:W1:Y:S02]  /*2770*/  SYNCS.PHASECHK.TRANS64.TRYWAIT P0, [UR4], R2 ;  /* 0x00000002ff0075a7 */ /* 0x000e640008001104 */
[----:B-1----:R-:W-:Y:S05]  /*2780*/  @!P0 BRA `(.L_x_40) ;  /* 0x0000006400088947 */ /* 0x002fea0003800000 */
.L_x_138:
[----:B------:R-:W-:-:S04]  /*2790*/  UIADD3 UR4, UPT, UPT, UR23, 0x1, URZ ;  /* 0x0000000117047890 */ /* 0x000fc8000fffe0ff */
[----:B------:R-:W-:-:S04]  /*27a0*/  UISETP.NE.AND UP0, UPT, UR4, 0x2, UPT ;  /* 0x000000020400788c */ /* 0x000fc8000bf05270 */
[----:B------:R-:W-:Y:S02]  /*27b0*/  USEL UR5, URZ, 0x1, UP0 ;  /* 0x00000001ff057887 */ /* 0x000fe40008000000 */
[----:B------:R-:W-:-:S04]  /*27c0*/  USEL UR4, UR4, URZ, UP0 ;  /* 0x000000ff04047287 */ /* 0x000fc80008000000 */
[----:B------:R-:W-:Y:S01]  /*27d0*/  ULEA UR4, UR4, UR13, 0x3 ;  /* 0x0000000d04047291 */ /* 0x000fe2000f8e18ff */
[----:B-1----:R-:W-:-:S04]  /*27e0*/  LOP3.LUT R2, R17, UR5, RZ, 0x3c, !PT ;  /* 0x0000000511027c12 */ /* 0x002fc8000f8e3cff */
[----:B------:R-:W-:Y:S01]  /*27f0*/  SHF.L.U32 R2, R2, 0x1f, RZ ;  /* 0x0000001f02027819 */ /* 0x000fe200000006ff */
[----:B----4-:R-:W-:-:S07]  /*2800*/  IMAD.U32 R0, RZ, RZ, UR4 ;  /* 0x00000004ff007e24 */ /* 0x010fce000f8e00ff */
.L_x_41:
[----:B-1----:R1:W2:Y:S02]  /*2810*/  SYNCS.PHASECHK.TRANS64.TRYWAIT P0, [R0+URZ], R2 ;  /* 0x00000002000075a7 */ /* 0x0022a400080011ff */
[----:B--2---:R-:W-:Y:S05]  /*2820*/  @!P0 NANOSLEEP.SYNCS 0x989680 ;  /* 0x009896800000895d */ /* 0x004fea0003900000 */
[----:B------:R-:W2:Y:S02]  /*2830*/  @!P0 SYNCS.PHASECHK.TRANS64 P0, [R0+URZ], R2 ;  /* 0x00000002000085a7 */ /* 0x000ea400080010ff */
[----:B--2---:R-:W-:Y:S05]  /*2840*/  @P0 EXIT ;  /* 0x000000000000094d */ /* 0x004fea0003800000 */
[----:B------:R-:W-:Y:S05]  /*2850*/  BRA `(.L_x_41) ;  /* 0xfffffffc00ec7947 */ /* 0x000fea000383ffff */
.L_x_17:
[----:B------:R-:W-:-:S04]  /*2860*/  UISETP.NE.AND UP1, UPT, UR45, URZ, UPT ;  /* 0x000000ff2d00728c */ /* 0x000fc8000bf25270 */
[----:B------:R-:W-:-:S09]  /*2870*/  UISETP.NE.OR UP1, UPT, UR10, 0x1, UP1 ;  /* 0x000000010a00788c */ /* 0x000fd20008f25670 */
[----:B------:R-:W-:Y:S05]  /*2880*/  BRA.U UP1, `(.L_x_42) ;  /* 0x0000000501487547 */ /* 0x000fea000b800000 */
[----:B------:R-:W-:Y:S01]  /*2890*/  ISETP.NE.AND P2, PT, R2, RZ, PT ;  /* 0x000000ff0200720c */ /* 0x000fe20003f45270 */
[----:B------:R-:W-:Y:S01]  /*28a0*/  IMAD.MOV.U32 R12, RZ, RZ, 0x1 ;  /* 0x00000001ff0c7424 */ /* 0x000fe200078e00ff */
[----:B------:R-:W-:Y:S02]  /*28b0*/  CS2R R10, SRZ ;  /* 0x00000000000a7805 */ /* 0x000fe4000001ff00 */
[----:B------:R-:W-:Y:S01]  /*28c0*/  CS2R R8, SRZ ;  /* 0x0000000000087805 */ /* 0x000fe2000001ff00 */
[----:B------:R-:W-:Y:S01]  /*28d0*/  UMOV UR6, 0x400 ;  /* 0x0000040000067882 */ /* 0x000fe20000000000 */
[----:B------:R-:W-:Y:S01]  /*28e0*/  UMOV UR5, URZ ;  /* 0x000000ff00057c82 */ /* 0x000fe20008000000 */
[----:B------:R-:W-:-:S12]  /*28f0*/  ULEA UR6, UR45, UR6, 0x18 ;  /* 0x000000062d067291 */ /* 0x000fd8000f8ec0ff */
.L_x_46:
[----:B------:R-:W-:Y:S02]  /*2900*/  LEA R0, R8, UR6, 0x3 ;  /* 0x0000000608007c11 */ /* 0x000fe4000f8e18ff */
[----:B------:R-:W-:-:S03]  /*2910*/  SHF.L.U32 R4, R9, 0x1f, RZ ;  /* 0x0000001f09047819 */ /* 0x000fc600000006ff */
[----:B------:R-:W-:Y:S01]  /*2920*/  VIADD R5, R0, 0xe0 ;  /* 0x000000e000057836 */ /* 0x000fe20000000000 */
[----:B------:R-:W1:Y:S02]  /*2930*/  SYNCS.PHASECHK.TRANS64.TRYWAIT P0, [R0+URZ+0xd0], R4 ;  /* 0x0000d004000075a7 */ /* 0x000e6400080011ff */
[----:B-1----:R-:W-:Y:S05]  /*2940*/  @!P0 BRA `(.L_x_43) ;  /* 0x0000006000b08947 */ /* 0x002fea0003800000 */
.L_x_139:
[----:B------:R-:W-:Y:S01]  /*2950*/  ULEA UR4, UR5, UR6, 0x3 ;  /* 0x0000000605047291 */ /* 0x000fe2000f8e18ff */
[----:B-1----:R-:W-:Y:S01]  /*2960*/  PRMT R0, RZ, 0x654, R5 ;  /* 0x00000654ff007816 */ /* 0x002fe20000000005 */
[----:B------:R-:W-:Y:S01]  /*2970*/  @!P2 IMAD.MOV.U32 R4, RZ, RZ, 0x10 ;  /* 0x00000010ff04a424 */ /* 0x000fe200078e00ff */
[----:B------:R-:W-:Y:S01]  /*2980*/  SHF.L.U32 R5, R12, 0x1f, RZ ;  /* 0x0000001f0c057819 */ /* 0x000fe200000006ff */
[----:B------:R-:W-:Y:S01]  /*2990*/  UIADD3 UR7, UPT, UPT, UR4, 0x70, URZ ;  /* 0x0000007004077890 */ /* 0x000fe2000fffe0ff */
[----:B------:R1:W-:Y:S05]  /*29a0*/  SYNCS.ARRIVE.TRANS64.RED.A1T0 RZ, [R0+URZ], RZ ;  /* 0x000000ff00ff79a7 */ /* 0x0003ea00081004ff */
[----:B------:R-:W-:Y:S01]  /*29b0*/  IMAD.U32 R6, RZ, RZ, UR7 ;  /* 0x00000007ff067e24 */ /* 0x000fe2000f8e00ff */
[----:B------:R-:W2:Y:S04]  /*29c0*/  SYNCS.PHASECHK.TRANS64.TRYWAIT P0, [UR4+0x80], R5 ;  /* 0x00008005ff0075a7 */ /* 0x000ea80008001104 */
[----:B------:R-:W-:Y:S01]  /*29d0*/  PRMT R6, R2, 0x654, R6 ;  /* 0x0000065402067816 */ /* 0x000fe20000000006 */
[----:B-12---:R-:W-:Y:S06]  /*29e0*/  @!P0 BRA `(.L_x_44) ;  /* 0x00000060009c8947 */ /* 0x006fec0003800000 */
.L_x_141:
[----:B------:R-:W-:Y:S01]  /*29f0*/  ULEA UR8, UR5, UR6, 0x4 ;  /* 0x0000000605087291 */ /* 0x000fe2000f8e20ff */
[----:B------:R-:W-:Y:S01]  /*2a00*/  SEL R3, R6, R3, !P2 ;  /* 0x0000000306037207 */ /* 0x000fe20005000000 */
[----:B------:R-:W-:Y:S01]  /*2a10*/  UIADD3 UR9, UPT, UPT, UR4, 0x70, URZ ;  /* 0x0000007004097890 */ /* 0x000fe2000fffe0ff */
[----:B-1----:R-:W-:Y:S01]  /*2a20*/  LEA R0, R11, UR6, 0x3 ;  /* 0x000000060b007c11 */ /* 0x002fe2000f8e18ff */
[----:B------:R-:W-:Y:S01]  /*2a30*/  UIADD3 UR8, UPT, UPT, UR8, 0x100, URZ ;  /* 0x0000010008087890 */ /* 0x000fe2000fffe0ff */
[----:B------:R1:W-:Y:S01]  /*2a40*/  @!P2 SYNCS.ARRIVE.TRANS64.RED RZ, [R3+URZ], R4 ;  /* 0x0000000403ffa9a7 */ /* 0x0003e200080004ff */
[----:B------:R-:W-:Y:S01]  /*2a50*/  UIADD3 UR4, UPT, UPT, UR5, 0x1, URZ ;  /* 0x0000000105047890 */ /* 0x000fe2000fffe0ff */
[----:B------:R-:W-:-:S03]  /*2a60*/  VIADD R8, R8, 0x1 ;  /* 0x0000000108087836 */ /* 0x000fc60000000000 */
[----:B------:R-:W-:Y:S02]  /*2a70*/  UISETP.NE.AND UP0, UPT, UR4, 0x2, UPT ;  /* 0x000000020400788c */ /* 0x000fe4000bf05270 */
[----:B------:R-:W-:Y:S01]  /*2a80*/  ISETP.NE.AND P0, PT, R8, 0x2, PT ;  /* 0x000000020800780c */ /* 0x000fe20003f05270 */
[----:B------:R-:W-:Y:S06]  /*2a90*/  UGETNEXTWORKID.BROADCAST [UR8], [UR9] ;  /* 0x00000000080073ca */ /* 0x000fec0008000100 */
[----:B------:R-:W-:Y:S02]  /*2aa0*/  USEL UR7, URZ, 0x1, UP0 ;  /* 0x00000001ff077887 */ /* 0x000fe40008000000 */
[----:B------:R-:W-:-:S04]  /*2ab0*/  USEL UR5, UR4, URZ, UP0 ;  /* 0x000000ff04057287 */ /* 0x000fc80008000000 */
[----:B------:R-:W-:Y:S02]  /*2ac0*/  LOP3.LUT R12, R12, UR7, RZ, 0x3c, !PT ;  /* 0x000000070c0c7c12 */ /* 0x000fe4000f8e3cff */
[----:B-1----:R-:W-:-:S04]  /*2ad0*/  SHF.L.U32 R4, R10, 0x1f, RZ ;  /* 0x0000001f0a047819 */ /* 0x002fc800000006ff */
[----:B------:R-:W1:Y:S02]  /*2ae0*/  SYNCS.PHASECHK.TRANS64.TRYWAIT P1, [R0+URZ+0x70], R4 ;  /* 0x00007004000075a7 */ /* 0x000e6400080211ff */
[----:B-1----:R-:W-:Y:S05]  /*2af0*/  @!P1 BRA `(.L_x_45) ;  /* 0x0000006000709947 */ /* 0x002fea0003800000 */
.L_x_142:
[C---:B-1----:R-:W-:Y:S01]  /*2b00*/  LEA R4, R11.reuse, UR6, 0x4 ;  /* 0x000000060b047c11 */ /* 0x042fe2000f8e20ff */
[----:B------:R-:W-:Y:S01]  /*2b10*/  VIADD R0, R0, 0x80 ;  /* 0x0000008000007836 */ /* 0x000fe20000000000 */
[----:B------:R-:W-:Y:S01]  /*2b20*/  SEL R8, R8, RZ, P0 ;  /* 0x000000ff08087207 */ /* 0x000fe20000000000 */
[----:B------:R-:W-:-:S03]  /*2b30*/  VIADD R11, R11, 0x1 ;  /* 0x000000010b0b7836 */ /* 0x000fc60000000000 */
[----:B------:R-:W1:Y:S01]  /*2b40*/  LDS.128 R4, [R4+0x100] ;  /* 0x0001000004047984 */ /* 0x000e620000000c00 */
[----:B------:R-:W-:Y:S02]  /*2b50*/  PRMT R0, RZ, 0x654, R0 ;  /* 0x00000654ff007816 */ /* 0x000fe40000000000 */
[C---:B------:R-:W-:Y:S01]  /*2b60*/  ISETP.NE.AND P1, PT, R11.reuse, 0x2, PT ;  /* 0x000000020b00780c */ /* 0x040fe20003f25270 */
[----:B------:R-:W-:Y:S01]  /*2b70*/  @!PT LDS RZ, [RZ] ;  /* 0x00000000fffff984 */ /* 0x000fe20000000800 */
[----:B------:R-:W-:Y:S01]  /*2b80*/  @!PT LDS RZ, [RZ] ;  /* 0x00000000fffff984 */ /* 0x000fe20000000800 */
[----:B------:R-:W-:Y:S01]  /*2b90*/  @!PT LDS RZ, [RZ] ;  /* 0x00000000fffff984 */ /* 0x000fe20000000800 */
[----:B------:R-:W-:Y:S01]  /*2ba0*/  @!PT LDS RZ, [RZ] ;  /* 0x00000000fffff984 */ /* 0x000fe20000000800 */
[----:B------:R2:W-:Y:S06]  /*2bb0*/  MEMBAR.ALL.CTA ;  /* 0x0000000000007992 */ /* 0x0005ec0000008000 */
[----:B--2---:R-:W2:Y:S01]  /*2bc0*/  FENCE.VIEW.ASYNC.S ;  /* 0x00000000000073c6 */ /* 0x004ea20000000000 */
[----:B------:R-:W-:Y:S01]  /*2bd0*/  SEL R11, R11, RZ, P1 ;  /* 0x000000ff0b0b7207 */ /* 0x000fe20000800000 */
[----:B--2---:R2:W-:Y:S01]  /*2be0*/  SYNCS.ARRIVE.TRANS64.RED.A1T0 RZ, [R0+URZ], RZ ;  /* 0x000000ff00ff79a7 */ /* 0x0045e200081004ff */
[----:B-1----:R-:W-:-:S02]  /*2bf0*/  LOP3.LUT P3, RZ, R6, 0x1, RZ, 0xc0, !PT ;  /* 0x0000000106ff7812 */ /* 0x002fc4000786c0ff */
[----:B------:R-:W-:-:S04]  /*2c00*/  SEL R4, RZ, 0x1, P1 ;  /* 0x00000001ff047807 */ /* 0x000fc80000800000 */
[----:B------:R-:W-:Y:S02]  /*2c10*/  LOP3.LUT R10, R10, R4, RZ, 0x3c, !PT ;  /* 0x000000040a0a7212 */ /* 0x000fe400078e3cff */
[----:B--2---:R-:W-:-:S04]  /*2c20*/  SEL R0, RZ, 0x1, P0 ;  /* 0x00000001ff007807 */ /* 0x004fc80000000000 */
[----:B------:R-:W-:Y:S01]  /*2c30*/  LOP3.LUT R9, R9, R0, RZ, 0x3c, !PT ;  /* 0x0000000009097212 */ /* 0x000fe200078e3cff */
[----:B------:R-:W-:Y:S06]  /*2c40*/  @P3 BRA `(.L_x_46) ;  /* 0xfffffffc002c3947 */ /* 0x000fec000383ffff */
[----:B------:R-:W-:Y:S01]  /*2c50*/  ULEA UR4, UR5, UR6, 0x3 ;  /* 0x0000000605047291 */ /* 0x000fe2000f8e18ff */
[----:B------:R-:W-:-:S08]  /*2c60*/  SHF.L.U32 R2, R12, 0x1f, RZ ;  /* 0x0000001f0c027819 */ /* 0x000fd000000006ff */
[----:B------:R-:W1:Y:S02]  /*2c70*/  SYNCS.PHASECHK.TRANS64 P0, [UR4+0x80], R2 ;  /* 0x00008002ff0075a7 */ /* 0x000e640008001004 */
[----:B-1----:R-:W-:Y:S05]  /*2c80*/  @P0 BRA `(.L_x_47) ;  /* 0x0000000000080947 */ /* 0x002fea0003800000 */
[----:B------:R-:W1:Y:S02]  /*2c90*/  SYNCS.PHASECHK.TRANS64.TRYWAIT P0, [UR4+0x80], R2 ;  /* 0x00008002ff0075a7 */ /* 0x000e640008001104 */
[----:B-1----:R-:W-:Y:S05]  /*2ca0*/  @!P0 BRA `(.L_x_48) ;  /* 0x0000006000188947 */ /* 0x002fea0003800000 */
.L_x_47:
[----:B------:R-:W-:-:S04]  /*2cb0*/  UIADD3 UR7, UPT, UPT, UR5, 0x1, URZ ;  /* 0x0000000105077890 */ /* 0x000fc8000fffe0ff */
[----:B------:R-:W-:-:S04]  /*2cc0*/  UISETP.NE.AND UP0, UPT, UR7, 0x2, UPT ;  /* 0x000000020700788c */ /* 0x000fc8000bf05270 */
[----:B------:R-:W-:Y:S02]  /*2cd0*/  USEL UR8, URZ, 0x1, UP0 ;  /* 0x00000001ff087887 */ /* 0x000fe40008000000 */
[----:B------:R-:W-:-:S04]  /*2ce0*/  USEL UR7, UR7, URZ, UP0 ;  /* 0x000000ff07077287 */ /* 0x000fc80008000000 */
[----:B------:R-:W-:Y:S01]  /*2cf0*/  ULEA UR7, UR7, UR6, 0x3 ;  /* 0x0000000607077291 */ /* 0x000fe2000f8e18ff */
[----:B-1----:R-:W-:-:S04]  /*2d00*/  LOP3.LUT R2, R12, UR8, RZ, 0x3c, !PT ;  /* 0x000000080c027c12 */ /* 0x002fc8000f8e3cff */
[----:B------:R-:W-:-:S04]  /*2d10*/  SHF.L.U32 R0, R2, 0x1f, RZ ;  /* 0x0000001f02007819 */ /* 0x000fc800000006ff */
[----:B------:R-:W1:Y:S02]  /*2d20*/  SYNCS.PHASECHK.TRANS64 P0, [UR7+0x80], R0 ;  /* 0x00008000ff0075a7 */ /* 0x000e640008001007 */
[----:B-1----:R-:W-:Y:S05]  /*2d30*/  @P0 EXIT ;  /* 0x000000000000094d */ /* 0x002fea0003800000 */
[----:B------:R-:W-:Y:S02]  /*2d40*/  SHF.L.U32 R2, R2, 0x1f, RZ ;  /* 0x0000001f02027819 */ /* 0x000fe400000006ff */
[----:B------:R-:W-:-:S07]  /*2d50*/  MOV R0, UR7 ;  /* 0x0000000700007c02 */ /* 0x000fce0008000f00 */
.L_x_49:
[----:B-1----:R1:W2:Y:S02]  /*2d60*/  SYNCS.PHASECHK.TRANS64.TRYWAIT P0, [R0+URZ+0x80], R2 ;  /* 0x00008002000075a7 */ /* 0x0022a400080011ff */
[----:B--2---:R-:W-:Y:S05]  /*2d70*/  @!P0 NANOSLEEP.SYNCS 0x989680 ;  /* 0x009896800000895d */ /* 0x004fea0003900000 */
[----:B------:R-:W2:Y:S02]  /*2d80*/  @!P0 SYNCS.PHASECHK.TRANS64 P0, [R0+URZ+0x80], R2 ;  /* 0x00008002000085a7 */ /* 0x000ea400080010ff */
[----:B--2---:R-:W-:Y:S05]  /*2d90*/  @P0 EXIT ;  /* 0x000000000000094d */ /* 0x004fea0003800000 */
[----:B------:R-:W-:Y:S05]  /*2da0*/  BRA `(.L_x_49) ;  /* 0xfffffffc00ec7947 */ /* 0x000fea000383ffff */
.L_x_42:
[----:B------:R-:W-:-:S09]  /*2db0*/  UISETP.NE.AND UP1, UPT, UR10, URZ, UPT ;  /* 0x000000ff0a00728c */ /* 0x000fd2000bf25270 */
[----:B------:R-:W-:Y:S05]  /*2dc0*/  BRA.U UP1, `(.L_x_50) ;  /* 0x0000001101f47547 */ /* 0x000fea000b800000 */
[----:B------:R-:W-:Y:S01]  /*2dd0*/  UMOV UR4, 0x40 ;  /* 0x0000004000047882 */ /* 0x000fe20000000000 */
[----:B------:R-:W-:Y:S01]  /*2de0*/  NOP ;  /* 0x0000000000007918 */ /* 0x000fe20000000000 */
[----:B------:R-:W-:Y:S01]  /*2df0*/  ULEA UR5, UR45, UR4, 0x18 ;  /* 0x000000042d057291 */ /* 0x000fe2000f8ec0ff */
[----:B------:R-:W-:Y:S02]  /*2e00*/  UMOV UR6, 0x400 ;  /* 0x0000040000067882 */ /* 0x000fe40000000000 */
[----:B------:R-:W-:-:S06]  /*2e10*/  ULEA UR6, UR45, UR6, 0x18 ;  /* 0x000000062d067291 */ /* 0x000fcc000f8ec0ff */
[----:B------:R-:W1:Y:S02]  /*2e20*/  LDS.U8 R0, [UR5+0x1c] ;  /* 0x00001c05ff007984 */ /* 0x000e640008000000 */
[----:B-1----:R-:W-:-:S13]  /*2e30*/  ISETP.NE.AND P0, PT, R0, RZ, PT ;  /* 0x000000ff0000720c */ /* 0x002fda0003f05270 */
[----:B------:R-:W-:Y:S05]  /*2e40*/  @P0 BRA `(.L_x_51) ;  /* 0x0000000000580947 */ /* 0x000fea0003800000 */
[----:B------:R-:W-:-:S13]  /*2e50*/  ELECT P0, URZ, PT ;  /* 0x0000000000ff782f */ /* 0x000fda0003800000 */
[----:B------:R-:W-:Y:S05]  /*2e60*/  @!P0 BRA `(.L_x_52) ;  /* 0x0000000000608947 */ /* 0x000fea0003800000 */
[----:B------:R-:W-:Y:S01]  /*2e70*/  UMOV UR4, 0x10 ;  /* 0x0000001000047882 */ /* 0x000fe20000000000 */
[----:B------:R-:W-:Y:S01]  /*2e80*/  HFMA2 R0, -RZ, RZ, 0, 5.9604644775390625e-08 ;  /* 0x00000001ff007431 */ /* 0x000fe200000001ff */
[----:B------:R-:W-:-:S03]  /*2e90*/  MOV R2, 0xffff ;  /* 0x0000ffff00027802 */ /* 0x000fc60000000f00 */
[----:B------:R-:W-:Y:S04]  /*2ea0*/  DEPBAR.LE SB1, 0x36 ;  /* 0x00009d800000791a */ /* 0x000fe80000000000 */
[----:B------:R-:W1:Y:S02]  /*2eb0*/  UTCATOMSWS.FIND_AND_SET.ALIGN UP0, UR4, UR4 ;  /* 0x00000004000475e3 */ /* 0x000e640008000800 */
[----:B-1----:R-:W-:Y:S01]  /*2ec0*/  MOV R3, UR4 ;  /* 0x0000000400037c02 */ /* 0x002fe20008000f00 */
[----:B------:R-:W-:Y:S06]  /*2ed0*/  BRA.U UP0, `(.L_x_53) ;  /* 0x0000000100187547 */ /* 0x000fec000b800000 */
.L_x_54:
[----:B------:R-:W-:Y:S05]  /*2ee0*/  NANOSLEEP 0x64 ;  /* 0x000000640000795d */ /* 0x000fea0003800000 */
[----:B------:R-:W-:-:S05]  /*2ef0*/  UMOV UR4, 0x10 ;  /* 0x0000001000047882 */ /* 0x000fca0000000000 */
[----:B------:R-:W-:Y:S04]  /*2f00*/  DEPBAR.LE SB1, 0x36 ;  /* 0x00009d800000791a */ /* 0x000fe80000000000 */
[----:B------:R-:W1:Y:S02]  /*2f10*/  UTCATOMSWS.FIND_AND_SET.ALIGN UP0, UR4, UR4 ;  /* 0x00000004000475e3 */ /* 0x000e640008000800 */
[----:B-1----:R-:W-:Y:S01]  /*2f20*/  MOV R3, UR4 ;  /* 0x0000000400037c02 */ /* 0x002fe20008000f00 */
[----:B------:R-:W-:Y:S05]  /*2f30*/  BRA.U !UP0, `(.L_x_54) ;  /* 0xfffffffd08e87547 */ /* 0x000fea000b83ffff */
.L_x_53:
[-C--:B------:R-:W-:Y:S02]  /*2f40*/  SHF.L.U32 R2, R2, R3.reuse, RZ ;  /* 0x0000000302027219 */ /* 0x080fe400000006ff */
[----:B------:R-:W-:Y:S01]  /*2f50*/  SHF.L.U32 R0, R0, R3, RZ ;  /* 0x0000000300007219 */ /* 0x000fe200000006ff */
[----:B------:R-:W-:Y:S02]  /*2f60*/  IMAD.SHL.U32 R3, R3, 0x20, RZ ;  /* 0x0000002003037824 */ /* 0x000fe400078e00ff */
[----:B------:R1:W-:Y:S04]  /*2f70*/  ATOMS.OR RZ, [UR5+0x14], R2 ;  /* 0x00001402ffff798c */ /* 0x0003e8000b000005 */
[----:B------:R1:W-:Y:S04]  /*2f80*/  ATOMS.OR RZ, [UR5+0x18], R0 ;  /* 0x00001800ffff798c */ /* 0x0003e8000b000005 */
[----:B------:R1:W-:Y:S01]  /*2f90*/  STS [UR6+0x120], R3 ;  /* 0x00012003ff007988 */ /* 0x0003e20008000806 */
[----:B------:R-:W-:Y:S05]  /*2fa0*/  BRA `(.L_x_52) ;  /* 0x0000000000107947 */ /* 0x000fea0003800000 */
.L_x_51:
[----:B------:R-:W-:Y:S02]  /*2fb0*/  MOV R0, 0xffffffff ;  /* 0xffffffff00007802 */ /* 0x000fe40000000f00 */
[----:B------:R-:W-:-:S03]  /*2fc0*/  MOV R2, 0x2ff0 ;  /* 0x00002ff000027802 */ /* 0x000fc60000000f00 */
[----:B------:R1:W-:Y:S04]  /*2fd0*/  STS [UR6+0x120], R0 ;  /* 0x00012000ff007988 */ /* 0x0003e80008000806 */
[----:B-1-3-5:R-:W-:Y:S05]  /*2fe0*/  CALL.REL.NOINC `($__internal_1_$__cuda_sm10x_tcgen05_guardrail_trap_phase_invalid_during_alloc) ;  /* 0x0000006400607944 */ /* 0x02afea0003c00000 */
.L_x_52:
[----:B------:R-:W-:Y:S05]  /*2ff0*/  WARPSYNC.ALL ;  /* 0x0000000000007948 */ /* 0x000fea0003800000 */
[----:B------:R-:W2:Y:S01]  /*3000*/  S2UR UR4, SR_CgaCtaId ;  /* 0x00000000000479c3 */ /* 0x000ea20000008800 */
[----:B------:R-:W-:Y:S01]  /*3010*/  UMOV UR71, 0x400 ;  /* 0x0000040000477882 */ /* 0x000fe20000000000 */
[----:B------:R-:W-:-:S06]  /*3020*/  NOP ;  /* 0x0000000000007918 */ /* 0x000fcc0000000000 */
[----:B------:R-:W-:Y:S06]  /*3030*/  BAR.ARV 0x6, 0xa0 ;  /* 0x0182800000007b1d */ /* 0x000fec0000002000 */
[----:B------:R-:W4:Y:S01]  /*3040*/  LDCU UR5, c[0x0][0x38c] ;  /* 0x00007180ff0577ac */ /* 0x000f220008000800 */
[----:B------:R-:W-:Y:S01]  /*3050*/  IMAD.MOV.U32 R11, RZ, RZ, 0x1 ;  /* 0x00000001ff0b7424 */ /* 0x000fe200078e00ff */
[----:B------:R-:W-:Y:S01]  /*3060*/  CS2R R8, SRZ ;  /* 0x0000000000087805 */ /* 0x000fe2000001ff00 */
[----:B------:R-:W-:Y:S01]  /*3070*/  IMAD.MOV.U32 R10, RZ, RZ, RZ ;  /* 0x000000ffff0a7224 */ /* 0x000fe200078e00ff */
[----:B------:R-:W3:Y:S01]  /*3080*/  LDCU UR7, c[0x0][0x38c] ;  /* 0x00007180ff0777ac */ /* 0x000ee20008000800 */
[----:B------:R-:W-:Y:S01]  /*3090*/  UMOV UR74, URZ ;  /* 0x000000ff004a7c82 */ /* 0x000fe20008000000 */
[----:B------:R-:W-:Y:S01]  /*30a0*/  UMOV UR9, URZ ;  /* 0x000000ff00097c82 */ /* 0x000fe20008000000 */
[----:B--2---:R-:W-:Y:S01]  /*30b0*/  ULEA UR71, UR4, UR71, 0x18 ;  /* 0x0000004704477291 */ /* 0x004fe2000f8ec0ff */
[----:B------:R-:W-:Y:S01]  /*30c0*/  UMOV UR76, 0x0 ;  /* 0x00000000004c7882 */ /* 0x000fe20000000000 */
[----:B------:R-:W-:-:S02]  /*30d0*/  UMOV UR77, 0x4200910 ;  /* 0x04200910004d7882 */ /* 0x000fc40000000000 */
[----:B------:R-:W-:Y:S02]  /*30e0*/  UIADD3 UR6, UPT, UPT, UR71, 0x18800, URZ ;  /* 0x0001880047067890 */ /* 0x000fe4000fffe0ff */
[----:B----4-:R-:W-:-:S03]  /*30f0*/  UIADD3 UR5, UPT, UPT, UR5, 0x7f, URZ ;  /* 0x0000007f05057890 */ /* 0x010fc6000fffe0ff */
[----:B-1----:R-:W1:Y:S01]  /*3100*/  LDS R0, [UR71+0x120] ;  /* 0x00012047ff007984 */ /* 0x002e620008000800 */
[----:B------:R-:W-:Y:S02]  /*3110*/  USHF.R.S32.HI UR4, URZ, 0x1f, UR5 ;  /* 0x0000001fff047899 */ /* 0x000fe40008011405 */
[----:B---3--:R-:W-:Y:S02]  /*3120*/  UISETP.GE.AND UP3, UPT, UR7, 0x1, UPT ;  /* 0x000000010700788c */ /* 0x008fe4000bf66270 */
[----:B------:R-:W-:Y:S02]  /*3130*/  ULEA.HI UR4, UR4, UR5, URZ, 0x7 ;  /* 0x0000000504047291 */ /* 0x000fe4000f8f38ff */
[----:B------:R-:W-:Y:S02]  /*3140*/  UIADD3 UR5, UPT, UPT, UR71, 0x8800, URZ ;  /* 0x0000880047057890 */ /* 0x000fe4000fffe0ff */
[----:B------:R-:W-:Y:S02]  /*3150*/  USHF.R.S32.HI UR8, URZ, 0x7, UR4 ;  /* 0x00000007ff087899 */ /* 0x000fe40008011404 */
[----:B------:R-:W-:-:S02]  /*3160*/  USHF.R.U32.HI UR4, URZ, 0x4, UR6 ;  /* 0x00000004ff047899 */ /* 0x000fc40008011606 */
[----:B------:R-:W-:Y:S02]  /*3170*/  UISETP.LT.AND UP0, UPT, UR8, 0x1, UPT ;  /* 0x000000010800788c */ /* 0x000fe4000bf01270 */
[----:B------:R-:W-:Y:S01]  /*3180*/  IMAD.U32 R12, RZ, RZ, UR8 ;  /* 0x00000008ff0c7e24 */ /* 0x000fe2000f8e00ff */
[----:B------:R-:W-:Y:S02]  /*3190*/  ULOP3.LUT UR4, UR4, 0x3fff, URZ, 0xc0, !UPT ;  /* 0x00003fff04047892 */ /* 0x000fe4000f8ec0ff */
[----:B------:R-:W-:Y:S02]  /*31a0*/  USEL UR6, UR8, 0x1, !UP0 ;  /* 0x0000000108067887 */ /* 0x000fe4000c000000 */
[----:B------:R-:W-:Y:S02]  /*31b0*/  ULOP3.LUT UR73, UR4, 0x10000, URZ, 0xfc, !UPT ;  /* 0x0001000004497892 */ /* 0x000fe4000f8efcff */
[----:B------:R-:W-:Y:S02]  /*31c0*/  UIADD3 UR4, UPT, UPT, -UR6, URZ, URZ ;  /* 0x000000ff06047290 */ /* 0x000fe4000fffe1ff */
[----:B------:R-:W-:-:S04]  /*31d0*/  USHF.R.U32.HI UR5, URZ, 0x4, UR5 ;  /* 0x00000004ff057899 */ /* 0x000fc80008011605 */
[----:B------:R-:W-:Y:S01]  /*31e0*/  ULOP3.LUT UR5, UR5, 0x3fff, URZ, 0xc0, !UPT ;  /* 0x00003fff05057892 */ /* 0x000fe2000f8ec0ff */
[----:B------:R-:W-:-:S03]  /*31f0*/  MOV R13, UR4 ;  /* 0x00000004000d7c02 */ /* 0x000fc60008000f00 */
[----:B------:R-:W-:Y:S01]  /*3200*/  ULOP3.LUT UR72, UR5, 0x10000, URZ, 0xfc, !UPT ;  /* 0x0001000005487892 */ /* 0x000fe2000f8efcff */
[----:B-1----:R-:W-:-:S13]  /*3210*/  R2UR UR8, R0 ;  /* 0x00000000000872ca */ /* 0x002fda00000e0000 */
[----:B------:R-:W-:-:S07]  /*3220*/  MOV R14, UR8 ;  /* 0x00000008000e7c02 */ /* 0x000fce0008000f00 */
.L_x_61:
[----:B------:R-:W-:Y:S02]  /*3230*/  LEA R0, R10, UR71, 0x3 ;  /* 0x000000470a007c11 */ /* 0x000fe4000f8e18ff */
[----:B------:R-:W-:Y:S02]  /*3240*/  SHF.L.U32 R2, R9, 0x1f, RZ ;  /* 0x0000001f09027819 */ /* 0x000fe400000006ff */
[----:B------:R-:W-:Y:S01]  /*3250*/  PLOP3.LUT P0, PT, PT, PT, UP3, 0x80, 0x8 ;  /* 0x000000000008781c */ /* 0x000fe20003f0f038 */
[----:B------:R-:W-:Y:S01]  /*3260*/  VIADD R3, R0, 0x80 ;  /* 0x0000008000037836 */ /* 0x000fe20000000000 */
[----:B-1----:R-:W1:Y:S02]  /*3270*/  SYNCS.PHASECHK.TRANS64.TRYWAIT P1, [R0+URZ+0x70], R2 ;  /* 0x00007002000075a7 */ /* 0x002e6400080211ff */
[----:B-1----:R-:W-:Y:S09]  /*3280*/  @!P1 BRA `(.L_x_55) ;  /* 0x0000005800b89947 */ /* 0x002ff20003800000 */
.L_x_144:
[----:B------:R-:W-:Y:S01]  /*3290*/  LEA R4, R10, UR71, 0x4 ;  /* 0x000000470a047c11 */ /* 0x000fe2000f8e20ff */
[----:B------:R-:W-:Y:S01]  /*32a0*/  @UP3 ULEA UR4, UR9, UR71, 0x3 ;  /* 0x0000004709043291 */ /* 0x000fe2000f8e18ff */
[----:B------:R-:W-:Y:S01]  /*32b0*/  PLOP3.LUT P2, PT, PT, PT, PT, 0x80, 0x8 ;  /* 0x000000000008781c */ /* 0x000fe20003f4f070 */
[----:B------:R-:W-:Y:S01]  /*32c0*/  ULEA UR75, UR74, UR71, 0x3 ;  /* 0x000000474a4b7291 */ /* 0x000fe2000f8e18ff */
[----:B------:R-:W-:Y:S02]  /*32d0*/  PRMT R3, RZ, 0x654, R3 ;  /* 0x00000654ff037816 */ /* 0x000fe40000000003 */
[----:B------:R-:W2:Y:S01]  /*32e0*/  LDS.128 R4, [R4+0x100] ;  /* 0x0001000004047984 */ /* 0x000ea20000000c00 */
[----:B-1----:R-:W-:Y:S02]  /*32f0*/  @P0 SHF.L.U32 R2, R8, 0x1f, RZ ;  /* 0x0000001f08020819 */ /* 0x002fe400000006ff */
[----:B------:R-:W-:Y:S01]  /*3300*/  SHF.L.U32 R0, R11, 0x1f, RZ ;  /* 0x0000001f0b007819 */ /* 0x000fe200000006ff */
[----:B------:R-:W-:Y:S01]  /*3310*/  @!PT LDS RZ, [RZ] ;  /* 0x00000000fffff984 */ /* 0x000fe20000000800 */
[----:B------:R-:W-:Y:S01]  /*3320*/  @!PT LDS RZ, [RZ] ;  /* 0x00000000fffff984 */ /* 0x000fe20000000800 */
[----:B------:R-:W-:Y:S01]  /*3330*/  @!PT LDS RZ, [RZ] ;  /* 0x00000000fffff984 */ /* 0x000fe20000000800 */
[----:B------:R-:W-:Y:S01]  /*3340*/  @!PT LDS RZ, [RZ] ;  /* 0x00000000fffff984 */ /* 0x000fe20000000800 */
[----:B------:R1:W-:Y:S06]  /*3350*/  MEMBAR.ALL.CTA ;  /* 0x0000000000007992 */ /* 0x0003ec0000008000 */
[----:B-1----:R-:W1:Y:S01]  /*3360*/  FENCE.VIEW.ASYNC.S ;  /* 0x00000000000073c6 */ /* 0x002e620000000000 */
[----:B------:R-:W-:Y:S01]  /*3370*/  R2UR UR6, R14 ;  /* 0x000000000e0672ca */ /* 0x000fe200000e0000 */
[----:B-1----:R1:W-:Y:S01]  /*3380*/  SYNCS.ARRIVE.TRANS64.RED.A1T0 RZ, [R3+URZ], RZ ;  /* 0x000000ff03ff79a7 */ /* 0x0023e200081004ff */
[----:B------:R1:W3:Y:S01]  /*3390*/  @P0 SYNCS.PHASECHK.TRANS64.TRYWAIT P2, [UR4], R2 ;  /* 0x00000002ff0005a7 */ /* 0x0002e20008041104 */
[----:B------:R-:W-:Y:S01]  /*33a0*/  ULEA.HI UR4, UR74, UR74, URZ, 0x1 ;  /* 0x0000004a4a047291 */ /* 0x000fe2000f8f08ff */
[----:B--2---:R-:W-:-:S03]  /*33b0*/  LOP3.LUT P1, RZ, R6, 0x1, RZ, 0xc0, !PT ;  /* 0x0000000106ff7812 */ /* 0x004fc6000782c0ff */
[----:B------:R-:W-:Y:S02]  /*33c0*/  USHF.L.U32 UR5, UR4, 0x6, URZ ;  /* 0x0000000604057899 */ /* 0x000fe400080006ff */
[----:B------:R-:W-:Y:S02]  /*33d0*/  ULOP3.LUT UR8, UR4, 0xffe, URZ, 0xc0, !UPT ;  /* 0x00000ffe04087892 */ /* 0x000fe4000f8ec0ff */
[----:B------:R-:W-:Y:S02]  /*33e0*/  ULOP3.LUT UR4, UR5, 0xffffff80, URZ, 0xc0, !UPT ;  /* 0xffffff8005047892 */ /* 0x000fe4000f8ec0ff */
[----:B------:R-:W-:Y:S02]  /*33f0*/  UIADD3 UR8, UPT, UPT, -UR8, UR74, URZ ;  /* 0x0000004a08087290 */ /* 0x000fe4000fffe1ff */
[----:B------:R-:W-:Y:S01]  /*3400*/  UIADD3 UR4, UPT, UPT, UR6, UR4, URZ ;  /* 0x0000000406047290 */ /* 0x000fe2000fffe0ff */
[----:B------:R-:W2:Y:S03]  /*3410*/  SYNCS.PHASECHK.TRANS64.TRYWAIT P0, [UR75+0xb0], R0 ;  /* 0x0000b000ff0075a7 */ /* 0x000ea6000800114b */
[----:B------:R-:W-:Y:S01]  /*3420*/  ULEA UR8, UR8, UR4, 0x14 ;  /* 0x0000000408087291 */ /* 0x000fe2000f8ea0ff */
[----:B-123--:R-:W-:Y:S11]  /*3430*/  @!P0 BRA `(.L_x_56) ;  /* 0x0000005800608947 */ /* 0x00eff60003800000 */
.L_x_146:
[----:B------:R-:W-:Y:S01]  /*3440*/  IADD3 R10, PT, PT, R10, 0x1, RZ ;  /* 0x000000010a0a7810 */ /* 0x000fe20007ffe0ff */
[----:B------:R-:W-:Y:S06]  /*3450*/  BRA.U !UP3, `(.L_x_57) ;  /* 0x000000050bec7547 */ /* 0x000fec000b800000 */
[----:B------:R-:W-:Y:S01]  /*3460*/  R2UR UR69, R13 ;  /* 0x000000000d4572ca */ /* 0x000fe200000e0000 */
[----:B------:R-:W-:Y:S01]  /*3470*/  UPLOP3.LUT UP4, UPT, UPT, UPT, UPT, 0x40, 0x4 ;  /* 0x000000000004789c */ /* 0x000fe20003f8e870 */
[----:B------:R-:W-:Y:S01]  /*3480*/  R2UR UR68, R12 ;  /* 0x000000000c4472ca */ /* 0x000fe200000e0000 */
[----:B------:R-:W-:-:S14]  /*3490*/  UMOV UR7, UR9 ;  /* 0x0000000900077c82 */ /* 0x000fdc0008000000 */
.L_x_60:
[----:B------:R-:W-:Y:S02]  /*34a0*/  UIADD3 UR69, UPT, UPT, UR69, 0x1, URZ ;  /* 0x0000000145457890 */ /* 0x000fe4000fffe0ff */
[----:B--2---:R-:W-:Y:S02]  /*34b0*/  ULEA UR5, UR7, UR71, 0x3 ;  /* 0x0000004707057291 */ /* 0x004fe4000f8e18ff */
[----:B------:R-:W-:Y:S01]  /*34c0*/  UISETP.NE.AND UP0, UPT, UR69, URZ, UPT ;  /* 0x000000ff4500728c */ /* 0x000fe2000bf05270 */
[----:B------:R-:W-:Y:S10]  /*34d0*/  @P2 BRA `(.L_x_58) ;  /* 0x00000000000c2947 */ /* 0x000ff40003800000 */
[----:B-1----:R-:W-:Y:S04]  /*34e0*/  SHF.L.U32 R2, R8, 0x1f, RZ ;  /* 0x0000001f08027819 */ /* 0x002fe800000006ff */
[----:B------:R-:W1:Y:S02]  /*34f0*/  SYNCS.PHASECHK.TRANS64.TRYWAIT P0, [UR5], R2 ;  /* 0x00000002ff0075a7 */ /* 0x000e640008001105 */
[----:B-1----:R-:W-:Y:S05]  /*3500*/  @!P0 BRA `(.L_x_59) ;  /* 0x0000005800448947 */ /* 0x002fea0003800000 */
.L_x_58:
[----:B------:R-:W-:Y:S01]  /*3510*/  UISETP.NE.AND UP1, UPT, UR68, 0x1, UPT ;  /* 0x000000014400788c */ /* 0x000fe2000bf25270 */
[----:B------:R-:W-:Y:S01]  /*3520*/  PLOP3.LUT P2, PT, PT, PT, PT, 0x80, 0x8 ;  /* 0x000000000008781c */ /* 0x000fe20003f4f070 */
[----:B------:R-:W-:Y:S01]  /*3530*/  UIADD3 UR9, UPT, UPT, UR7, 0x1, URZ ;  /* 0x0000000107097890 */ /* 0x000fe2000fffe0ff */
[----:B------:R-:W-:Y:S01]  /*3540*/  MOV.SPILL R3, UR75 ;  /* 0x0000004b00037c02 */ /* 0x000fe20009000f00 */
[----:B------:R-:W-:Y:S01]  /*3550*/  UIADD3 UR70, UPT, UPT, UR5, 0x10, URZ ;  /* 0x0000001005467890 */ /* 0x000fe2000fffe0ff */
[----:B-1----:R-:W-:Y:S01]  /*3560*/  MOV.SPILL R2, UR74 ;  /* 0x0000004a00027c02 */ /* 0x002fe20009000f00 */
[----:B------:R-:W-:Y:S01]  /*3570*/  UISETP.NE.AND UP2, UPT, UR9, 0x2, UPT ;  /* 0x000000020900788c */ /* 0x000fe2000bf45270 */
[----:B------:R-:W-:Y:S01]  /*3580*/  PLOP3.LUT P0, PT, PT, PT, UP1, 0x80, 0x8 ;  /* 0x000000000008781c */ /* 0x000fe20003f0f018 */
[----:B------:R-:W-:Y:S02]  /*3590*/  ULEA UR6, UR7, UR73, 0xc ;  /* 0x0000004907067291 */ /* 0x000fe4000f8e60ff */
[----:B------:R-:W-:Y:S02]  /*35a0*/  USEL UR5, URZ, 0x1, UP2 ;  /* 0x00000001ff057887 */ /* 0x000fe40009000000 */
[----:B------:R-:W-:Y:S02]  /*35b0*/  USEL UR9, UR9, URZ, UP2 ;  /* 0x000000ff09097287 */ /* 0x000fe40009000000 */
[----:B------:R-:W-:Y:S02]  /*35c0*/  ULEA UR4, UR7, UR72, 0xb ;  /* 0x0000004807047291 */ /* 0x000fe4000f8e58ff */
[----:B------:R-:W-:Y:S01]  /*35d0*/  @UP1 ULEA UR7, UR9, UR71, 0x3 ;  /* 0x0000004709071291 */ /* 0x000fe2000f8e18ff */
[----:B------:R-:W-:Y:S01]  /*35e0*/  LOP3.LUT R8, R8, UR5, RZ, 0x3c, !PT ;  /* 0x0000000508087c12 */ /* 0x000fe2000f8e3cff */
[----:B------:R-:W-:Y:S02]  /*35f0*/  UIADD3 UR20, UPT, UPT, UR6, 0x2, URZ ;  /* 0x0000000206147890 */ /* 0x000fe4000fffe0ff */
[----:B------:R-:W-:Y:S01]  /*3600*/  UIADD3 UR18, UPT, UPT, UR4, 0x2, URZ ;  /* 0x0000000204127890 */ /* 0x000fe2000fffe0ff */
[----:B------:R-:W-:Y:S01]  /*3610*/  @P0 SHF.L.U32 R0, R8, 0x1f, RZ ;  /* 0x0000001f08000819 */ /* 0x000fe200000006ff */
[----:B------:R-:W-:Y:S02]  /*3620*/  UIADD3 UR14, UPT, UPT, UR6, 0x4, URZ ;  /* 0x00000004060e7890 */ /* 0x000fe4000fffe0ff */
[----:B------:R-:W-:Y:S01]  /*3630*/  UIADD3 UR12, UPT, UPT, UR4, 0x4, URZ ;  /* 0x00000004040c7890 */ /* 0x000fe2000fffe0ff */
[----:B------:R2:W3:Y:S01]  /*3640*/  @P0 SYNCS.PHASECHK.TRANS64.TRYWAIT P2, [UR7], R0 ;  /* 0x00000000ff0005a7 */ /* 0x0004e20008041107 */
[----:B------:R-:W-:Y:S02]  /*3650*/  UIADD3 UR66, UPT, UPT, UR6, 0x6, URZ ;  /* 0x0000000606427890 */ /* 0x000fe4000fffe0ff */
        /* <DEDUP_REMOVED lines=24> */
[----:B------:R-:W-:Y:S01]  /*37e0*/  UIADD3 UR68, UPT, UPT, UR68, -0x1, URZ ;  /* 0xffffffff44447890 */ /* 0x000fe2000fffe0ff */
[----:B------:R-:W-:Y:S01]  /*37f0*/  UMOV UR7, 0x40004040 ;  /* 0x4000404000077882 */ /* 0x000fe20000000000 */
[----:B------:R-:W-:Y:S01]  /*3800*/  UMOV UR74, 0x0 ;  /* 0x00000000004a7882 */ /* 0x000fe20000000000 */
[----:B------:R-:W-:Y:S01]  /*3810*/  UMOV UR75, 0x4200910 ;  /* 0x04200910004b7882 */ /* 0x000fe20000000000 */
[----:B------:R-:W-:Y:S01]  /*3820*/  UMOV UR5, 0x40004040 ;  /* 0x4000404000057882 */ /* 0x000fe20000000000 */
[----:B------:R-:W-:Y:S01]  /*3830*/  UMOV UR21, 0x40004040 ;  /* 0x4000404000157882 */ /* 0x000fe20000000000 */
[----:B------:R1:W-:Y:S01]  /*3840*/  UTCHMMA gdesc[UR4], gdesc[UR6], tmem[UR8], tmem[UR74], idesc[UR75], UP4 ;  /* 0x00ff4a06040075ea */ /* 0x0003e2000a000008 */
[----:B------:R-:W-:Y:S01]  /*3850*/  UPLOP3.LUT UP4, UPT, UPT, UPT, UPT, 0x80, 0x8 ;  /* 0x000000000008789c */ /* 0x000fe20003f8f070 */
[----:B------:R-:W-:Y:S01]  /*3860*/  UMOV UR19, 0x40004040 ;  /* 0x4000404000137882 */ /* 0x000fe20000000000 */
[----:B------:R-:W-:Y:S01]  /*3870*/  UMOV UR15, 0x40004040 ;  /* 0x40004040000f7882 */ /* 0x000fe20000000000 */
[----:B------:R4:W-:Y:S01]  /*3880*/  UTCHMMA gdesc[UR18], gdesc[UR20], tmem[UR8], tmem[UR74], idesc[UR75], UPT ;  /* 0x00ff4a14120075ea */ /* 0x0009e2000b800008 */
[----:B------:R-:W-:Y:S01]  /*3890*/  UMOV UR13, 0x40004040 ;  /* 0x40004040000d7882 */ /* 0x000fe20000000000 */
        /* <DEDUP_REMOVED lines=18> */
[----:B-1----:R-:W-:Y:S01]  /*39c0*/  UIADD3 UR4, UPT, UPT, UR4, 0x606, URZ ;  /* 0x0000060604047890 */ /* 0x002fe2000fffe0ff */
[----:B------:R-:W-:Y:S01]  /*39d0*/  UMOV UR6, 0x0 ;  /* 0x0000000000067882 */ /* 0x000fe20000000000 */
[----:B------:R-:W-:Y:S01]  /*39e0*/  UMOV UR7, 0x4200910 ;  /* 0x0420091000077882 */ /* 0x000fe20000000000 */
[----:B------:R-:W-:Y:S01]  /*39f0*/  UMOV UR31, 0x40004040 ;  /* 0x40004040001f7882 */ /* 0x000fe20000000000 */
[----:B----4-:R-:W-:Y:S01]  /*3a00*/  UMOV UR20, 0x0 ;  /* 0x0000000000147882 */ /* 0x010fe20000000000 */
[----:B------:R-:W-:Y:S01]  /*3a10*/  UMOV UR21, 0x4200910 ;  /* 0x0420091000157882 */ /* 0x000fe20000000000 */
[----:B------:R-:W-:Y:S01]  /*3a20*/  UMOV UR18, 0x0 ;  /* 0x0000000000127882 */ /* 0x000fe20000000000 */
[----:B------:R1:W-:Y:S01]  /*3a30*/  UTCHMMA gdesc[UR12], gdesc[UR14], tmem[UR8], tmem[UR20], idesc[UR21], UPT ;  /* 0x00ff140e0c0075ea */ /* 0x0003e2000b800008 */
[----:B------:R-:W-:Y:S01]  /*3a40*/  UTCHMMA gdesc[UR64], gdesc[UR66], tmem[UR8], tmem[UR20], idesc[UR21], UPT ;  /* 0x00ff1442400075ea */ /* 0x000fe2000b800008 */
[----:B------:R-:W-:Y:S01]  /*3a50*/  UMOV UR19, 0x4200910 ;  /* 0x0420091000137882 */ /* 0x000fe20000000000 */
[----:B------:R-:W-:Y:S01]  /*3a60*/  UTCHMMA gdesc[UR60], gdesc[UR62], tmem[UR8], tmem[UR20], idesc[UR21], UPT ;  /* 0x00ff143e3c0075ea */ /* 0x000fe2000b800008 */
[----:B------:R-:W-:Y:S01]  /*3a70*/  UTCHMMA gdesc[UR56], gdesc[UR58], tmem[UR8], tmem[UR18], idesc[UR19], UPT ;  /* 0x00ff123a380075ea */ /* 0x000fe2000b800008 */
[----:B------:R-:W-:Y:S01]  /*3a80*/  UTCHMMA gdesc[UR52], gdesc[UR54], tmem[UR8], tmem[UR18], idesc[UR19], UPT ;  /* 0x00ff1236340075ea */ /* 0x000fe2000b800008 */
[----:B------:R-:W-:Y:S01]  /*3a90*/  UTCHMMA gdesc[UR48], gdesc[UR50], tmem[UR8], tmem[UR18], idesc[UR19], UPT ;  /* 0x00ff1232300075ea */ /* 0x000fe2000b800008 */
[----:B------:R-:W-:Y:S01]  /*3aa0*/  UTCHMMA gdesc[UR44], gdesc[UR46], tmem[UR8], tmem[UR6], idesc[UR7], UPT ;  /* 0x00ff062e2c0075ea */ /* 0x000fe2000b800008 */
[----:B------:R-:W-:Y:S01]  /*3ab0*/  UMOV UR29, 0x40004040 ;  /* 0x40004040001d7882 */ /* 0x000fe20000000000 */
[----:B------:R-:W-:Y:S01]  /*3ac0*/  UMOV UR27, 0x40004040 ;  /* 0x40004040001b7882 */ /* 0x000fe20000000000 */
[----:B------:R-:W-:Y:S01]  /*3ad0*/  UMOV UR25, 0x40004040 ;  /* 0x4000404000197882 */ /* 0x000fe20000000000 */
[----:B------:R-:W-:Y:S01]  /*3ae0*/  UMOV UR23, 0x40004040 ;  /* 0x4000404000177882 */ /* 0x000fe20000000000 */
[----:B------:R-:W-:Y:S01]  /*3af0*/  UMOV UR17, 0x40004040 ;  /* 0x4000404000117882 */ /* 0x000fe20000000000 */
[----:B------:R-:W-:Y:S01]  /*3b00*/  UMOV UR11, 0x40004040 ;  /* 0x40004040000b7882 */ /* 0x000fe20000000000 */
[----:B------:R-:W-:Y:S02]  /*3b10*/  R2UR.FILL UR75, R3 ;  /* 0x00000000034b72ca */ /* 0x000fe400004e0000 */
[----:B------:R-:W-:Y:S01]  /*3b20*/  R2UR.FILL UR74, R2 ;  /* 0x00000000024a72ca */ /* 0x000fe200004e0000 */
[----:B-1----:R-:W-:Y:S01]  /*3b30*/  UMOV UR12, 0x0 ;  /* 0x00000000000c7882 */ /* 0x002fe20000000000 */
[----:B------:R-:W-:Y:S01]  /*3b40*/  UMOV UR13, 0x4200910 ;  /* 0x04200910000d7882 */ /* 0x000fe20000000000 */
[----:B------:R-:W-:Y:S01]  /*3b50*/  UMOV UR14, 0x0 ;  /* 0x00000000000e7882 */ /* 0x000fe20000000000 */
[----:B------:R-:W-:Y:S01]  /*3b60*/  UTCHMMA gdesc[UR40], gdesc[UR42], tmem[UR8], tmem[UR12], idesc[UR13], UPT ;  /* 0x00ff0c2a280075ea */ /* 0x000fe2000b800008 */
[----:B------:R-:W-:Y:S01]  /*3b70*/  UTCHMMA gdesc[UR36], gdesc[UR38], tmem[UR8], tmem[UR6], idesc[UR7], UPT ;  /* 0x00ff0626240075ea */ /* 0x000fe2000b800008 */
[----:B------:R-:W-:Y:S01]  /*3b80*/  UMOV UR15, 0x4200910 ;  /* 0x04200910000f7882 */ /* 0x000fe20000000000 */
[----:B------:R-:W-:Y:S01]  /*3b90*/  UTCHMMA gdesc[UR32], gdesc[UR34], tmem[UR8], tmem[UR18], idesc[UR19], UPT ;  /* 0x00ff1222200075ea */ /* 0x000fe2000b800008 */
[----:B------:R-:W-:Y:S01]  /*3ba0*/  UTCHMMA gdesc[UR28], gdesc[UR30], tmem[UR8], tmem[UR14], idesc[UR15], UPT ;  /* 0x00ff0e1e1c0075ea */ /* 0x000fe2000b800008 */
[----:B------:R-:W-:Y:S01]  /*3bb0*/  UTCHMMA gdesc[UR24], gdesc[UR26], tmem[UR8], tmem[UR12], idesc[UR13], UPT ;  /* 0x00ff0c1a180075ea */ /* 0x000fe2000b800008 */
[----:B------:R1:W-:Y:S01]  /*3bc0*/  UTCHMMA gdesc[UR16], gdesc[UR22], tmem[UR8], tmem[UR6], idesc[UR7], UPT ;  /* 0x00ff0616100075ea */ /* 0x0003e2000b800008 */
[----:B------:R2:W-:Y:S01]  /*3bd0*/  UTCHMMA gdesc[UR4], gdesc[UR10], tmem[UR8], tmem[UR76], idesc[UR77], UPT ;  /* 0x00ff4c0a040075ea */ /* 0x0005e2000b800008 */
[----:B------:R2:W-:Y:S01]  /*3be0*/  UTCBAR [UR70], URZ ;  /* 0x000000ff460073e9 */ /* 0x0005e200080000ff */
[----:B-1----:R-:W-:Y:S01]  /*3bf0*/  UMOV UR7, UR9 ;  /* 0x0000000900077c82 */ /* 0x002fe20008000000 */
[----:B---3--:R-:W-:Y:S05]  /*3c00*/  BRA.U UP0, `(.L_x_60) ;  /* 0xfffffff900247547 */ /* 0x008fea000b83ffff */
.L_x_57:
[----:B--2---:R-:W-:Y:S01]  /*3c10*/  UIADD3 UR4, UPT, UPT, UR74, 0x1, URZ ;  /* 0x000000014a047890 */ /* 0x004fe2000fffe0ff */
[C---:B------:R-:W-:Y:S01]  /*3c20*/  ISETP.NE.AND P0, PT, R10.reuse, 0x2, PT ;  /* 0x000000020a00780c */ /* 0x040fe20003f05270 */
[----:B------:R-:W-:Y:S02]  /*3c30*/  UIADD3 UR5, UPT, UPT, UR75, 0x90, URZ ;  /* 0x000000904b057890 */ /* 0x000fe4000fffe0ff */
[----:B------:R-:W-:Y:S01]  /*3c40*/  UISETP.NE.AND UP0, UPT, UR4, 0x4, UPT ;  /* 0x000000040400788c */ /* 0x000fe2000bf05270 */
[----:B-1----:R-:W-:Y:S02]  /*3c50*/  SEL R0, RZ, 0x1, P0 ;  /* 0x00000001ff007807 */ /* 0x002fe40000000000 */
[----:B------:R-:W-:Y:S01]  /*3c60*/  SEL R10, R10, RZ, P0 ;  /* 0x000000ff0a0a7207 */ /* 0x000fe20000000000 */
[----:B------:R-:W-:Y:S01]  /*3c70*/  USEL UR6, URZ, 0x1, UP0 ;  /* 0x00000001ff067887 */ /* 0x000fe20008000000 */
[----:B------:R-:W-:Y:S01]  /*3c80*/  LOP3.LUT R9, R9, R0, RZ, 0x3c, !PT ;  /* 0x0000000009097212 */ /* 0x000fe200078e3cff */
[----:B------:R-:W-:Y:S01]  /*3c90*/  USEL UR74, UR4, URZ, UP0 ;  /* 0x000000ff044a7287 */ /* 0x000fe20008000000 */
[----:B------:R1:W-:Y:S03]  /*3ca0*/  UTCBAR [UR5], URZ ;  /* 0x000000ff050073e9 */ /* 0x0003e600080000ff */
[----:B------:R-:W-:Y:S01]  /*3cb0*/  LOP3.LUT R11, R11, UR6, RZ, 0x3c, !PT ;  /* 0x000000060b0b7c12 */ /* 0x000fe2000f8e3cff */
[----:B------:R-:W-:Y:S07]  /*3cc0*/  @P1 BRA `(.L_x_61) ;  /* 0xfffffff400581947 */ /* 0x000fee000383ffff */
[----:B------:R-:W2:Y:S01]  /*3cd0*/  S2UR UR8, SR_CgaCtaId ;  /* 0x00000000000879c3 */ /* 0x000ea20000008800 */
[----:B------:R-:W-:Y:S01]  /*3ce0*/  ELECT P0, URZ, PT ;  /* 0x0000000000ff782f */ /* 0x000fe20003800000 */
[----:B------:R-:W-:Y:S01]  /*3cf0*/  IMAD.MOV.U32 R0, RZ, RZ, 0x1 ;  /* 0x00000001ff007424 */ /* 0x000fe200078e00ff */
[----:B------:R-:W-:Y:S01]  /*3d00*/  UIADD3 UR71, UPT, UPT, UR71, 0xb0, URZ ;  /* 0x000000b047477890 */ /* 0x000fe2000fffe0ff */
[----:B------:R-:W-:Y:S01]  /*3d10*/  SHF.L.U32 R2, R11, 0x1f, RZ ;  /* 0x0000001f0b027819 */ /* 0x000fe200000006ff */
[----:B------:R-:W-:-:S03]  /*3d20*/  UMOV UR4, 0x40 ;  /* 0x0000004000047882 */ /* 0x000fc60000000000 */
[----:B------:R-:W-:Y:S01]  /*3d30*/  UVIRTCOUNT.DEALLOC.SMPOOL 0x80 ;  /* 0x000000800000784c */ /* 0x000fe20000000000 */
[----:B--2---:R-:W-:Y:S02]  /*3d40*/  ULEA UR8, UR8, UR4, 0x18 ;  /* 0x0000000408087291 */ /* 0x004fe4000f8ec0ff */
[----:B------:R-:W-:-:S07]  /*3d50*/  ULEA UR4, UR74, UR71, 0x3 ;  /* 0x000000474a047291 */ /* 0x000fce000f8e18ff */
[----:B------:R2:W-:Y:S02]  /*3d60*/  @P0 STS.U8 [UR8+0x1c], R0 ;  /* 0x00001c00ff000988 */ /* 0x0005e40008000008 */
[----:B------:R-:W3:Y:S02]  /*3d70*/  SYNCS.PHASECHK.TRANS64.TRYWAIT P0, [UR4], R2 ;  /* 0x00000002ff0075a7 */ /* 0x000ee40008001104 */
[----:B--23--:R-:W-:Y:S05]  /*3d80*/  @!P0 BRA `(.L_x_62) ;  /* 0x00000050003c8947 */ /* 0x00cfea0003800000 */
.L_x_149:
[----:B------:R-:W-:-:S04]  /*3d90*/  UIADD3 UR4, UPT, UPT, UR74, 0x1, URZ ;  /* 0x000000014a047890 */ /* 0x000fc8000fffe0ff */
[----:B------:R-:W-:-:S04]  /*3da0*/  UISETP.NE.AND UP0, UPT, UR4, 0x4, UPT ;  /* 0x000000040400788c */ /* 0x000fc8000bf05270 */
[----:B------:R-:W-:Y:S02]  /*3db0*/  USEL UR6, URZ, 0x1, UP0 ;  /* 0x00000001ff067887 */ /* 0x000fe40008000000 */
[----:B------:R-:W-:-:S04]  /*3dc0*/  USEL UR4, UR4, URZ, UP0 ;  /* 0x000000ff04047287 */ /* 0x000fc80008000000 */
[----:B-1----:R-:W-:Y:S01]  /*3dd0*/  ULEA UR5, UR4, UR71, 0x3 ;  /* 0x0000004704057291 */ /* 0x002fe2000f8e18ff */
[----:B--2---:R-:W-:-:S04]  /*3de0*/  LOP3.LUT R2, R11, UR6, RZ, 0x3c, !PT ;  /* 0x000000060b027c12 */ /* 0x004fc8000f8e3cff */
[----:B------:R-:W-:-:S04]  /*3df0*/  SHF.L.U32 R3, R2, 0x1f, RZ ;  /* 0x0000001f02037819 */ /* 0x000fc800000006ff */
[----:B------:R-:W1:Y:S02]  /*3e00*/  SYNCS.PHASECHK.TRANS64.TRYWAIT P0, [UR5], R3 ;  /* 0x00000003ff0075a7 */ /* 0x000e640008001105 */
[----:B-1----:R-:W-:Y:S05]  /*3e10*/  @!P0 BRA `(.L_x_63) ;  /* 0x0000005000308947 */ /* 0x002fea0003800000 */
.L_x_151:
[----:B------:R-:W-:-:S04]  /*3e20*/  UIADD3 UR4, UPT, UPT, UR4, 0x1, URZ ;  /* 0x0000000104047890 */ /* 0x000fc8000fffe0ff */
[----:B------:R-:W-:-:S04]  /*3e30*/  UISETP.NE.AND UP0, UPT, UR4, 0x4, UPT ;  /* 0x000000040400788c */ /* 0x000fc8000bf05270 */
[----:B------:R-:W-:Y:S02]  /*3e40*/  USEL UR6, URZ, 0x1, UP0 ;  /* 0x00000001ff067887 */ /* 0x000fe40008000000 */
[----:B------:R-:W-:-:S04]  /*3e50*/  USEL UR4, UR4, URZ, UP0 ;  /* 0x000000ff04047287 */ /* 0x000fc80008000000 */
[----:B------:R-:W-:Y:S01]  /*3e60*/  ULEA UR5, UR4, UR71, 0x3 ;  /* 0x0000004704057291 */ /* 0x000fe2000f8e18ff */
[----:B------:R-:W-:-:S04]  /*3e70*/  LOP3.LUT R2, R2, UR6, RZ, 0x3c, !PT ;  /* 0x0000000602027c12 */ /* 0x000fc8000f8e3cff */
[----:B-1----:R-:W-:-:S04]  /*3e80*/  SHF.L.U32 R3, R2, 0x1f, RZ ;  /* 0x0000001f02037819 */ /* 0x002fc800000006ff */
[----:B------:R-:W1:Y:S02]  /*3e90*/  SYNCS.PHASECHK.TRANS64.TRYWAIT P0, [UR5], R3 ;  /* 0x00000003ff0075a7 */ /* 0x000e640008001105 */
[----:B-1----:R-:W-:Y:S05]  /*3ea0*/  @!P0 BRA `(.L_x_64) ;  /* 0x0000005000248947 */ /* 0x002fea0003800000 */
.L_x_153:
[----:B------:R-:W-:-:S04]  /*3eb0*/  UIADD3 UR4, UPT, UPT, UR4, 0x1, URZ ;  /* 0x0000000104047890 */ /* 0x000fc8000fffe0ff */
[----:B------:R-:W-:-:S04]  /*3ec0*/  UISETP.NE.AND UP0, UPT, UR4, 0x4, UPT ;  /* 0x000000040400788c */ /* 0x000fc8000bf05270 */
[----:B------:R-:W-:Y:S02]  /*3ed0*/  USEL UR5, URZ, 0x1, UP0 ;  /* 0x00000001ff057887 */ /* 0x000fe40008000000 */
[----:B------:R-:W-:-:S04]  /*3ee0*/  USEL UR4, UR4, URZ, UP0 ;  /* 0x000000ff04047287 */ /* 0x000fc80008000000 */
[----:B------:R-:W-:Y:S01]  /*3ef0*/  ULEA UR4, UR4, UR71, 0x3 ;  /* 0x0000004704047291 */ /* 0x000fe2000f8e18ff */
[----:B------:R-:W-:-:S04]  /*3f00*/  LOP3.LUT R2, R2, UR5, RZ, 0x3c, !PT ;  /* 0x0000000502027c12 */ /* 0x000fc8000f8e3cff */
[----:B------:R-:W-:-:S04]  /*3f10*/  SHF.L.U32 R2, R2, 0x1f, RZ ;  /* 0x0000001f02027819 */ /* 0x000fc800000006ff */
[----:B------:R-:W2:Y:S02]  /*3f20*/  SYNCS.PHASECHK.TRANS64.TRYWAIT P0, [UR4], R2 ;  /* 0x00000002ff0075a7 */ /* 0x000ea40008001104 */
[----:B--2---:R-:W-:Y:S05]  /*3f30*/  @!P0 BRA `(.L_x_65) ;  /* 0x0000005000188947 */ /* 0x004fea0003800000 */
.L_x_155:
[----:B------:R-:W-:Y:S01]  /*3f40*/  NOP ;  /* 0x0000000000007918 */ /* 0x000fe20000000000 */
[----:B-1----:R-:W1:Y:S01]  /*3f50*/  LDS R0, [UR8+0x14] ;  /* 0x00001408ff007984 */ /* 0x002e620008000800 */
[----:B------:R-:W-:Y:S01]  /*3f60*/  R2UR UR4, R14 ;  /* 0x000000000e0472ca */ /* 0x000fe200000e0000 */
[----:B------:R-:W-:Y:S01]  /*3f70*/  UMOV UR5, 0xffff ;  /* 0x0000ffff00057882 */ /* 0x000fe20000000000 */
[----:B------:R-:W-:-:S11]  /*3f80*/  UMOV UR6, 0x1 ;  /* 0x0000000100067882 */ /* 0x000fd60000000000 */
[----:B------:R-:W-:-:S04]  /*3f90*/  ULOP3.LUT UR4, UR4, 0xffff, URZ, 0xc0, !UPT ;  /* 0x0000ffff04047892 */ /* 0x000fc8000f8ec0ff */
[----:B------:R-:W-:-:S04]  /*3fa0*/  USHF.R.U32.HI UR4, URZ, 0x5, UR4 ;  /* 0x00000005ff047899 */ /* 0x000fc80008011604 */
[----:B------:R-:W-:Y:S02]  /*3fb0*/  USHF.L.U32 UR5, UR5, UR4, URZ ;  /* 0x0000000405057299 */ /* 0x000fe400080006ff */
[----:B------:R-:W-:-:S04]  /*3fc0*/  USHF.L.U32 UR4, UR6, UR4, URZ ;  /* 0x0000000406047299 */ /* 0x000fc800080006ff */
[----:B-1----:R-:W-:-:S04]  /*3fd0*/  LOP3.LUT R0, R0, UR5, RZ, 0xc0, !PT ;  /* 0x0000000500007c12 */ /* 0x002fc8000f8ec0ff */
[----:B------:R-:W-:-:S13]  /*3fe0*/  ISETP.NE.AND P0, PT, R0, UR5, PT ;  /* 0x0000000500007c0c */ /* 0x000fda000bf05270 */
[----:B------:R-:W-:Y:S05]  /*3ff0*/  @P0 BRA `(.L_x_66) ;  /* 0x0000000000580947 */ /* 0x000fea0003800000 */
[----:B------:R-:W1:Y:S02]  /*4000*/  LDS R0, [UR8+0x18] ;  /* 0x00001808ff007984 */ /* 0x000e640008000800 */
[----:B-1----:R-:W-:-:S04]  /*4010*/  LOP3.LUT R0, R0, UR4, RZ, 0xc0, !PT ;  /* 0x0000000400007c12 */ /* 0x002fc8000f8ec0ff */
[----:B------:R-:W-:-:S13]  /*4020*/  ISETP.NE.AND P0, PT, R0, UR4, PT ;  /* 0x0000000400007c0c */ /* 0x000fda000bf05270 */
[----:B------:R-:W-:Y:S05]  /*4030*/  @P0 BRA `(.L_x_67) ;  /* 0x00000000003c0947 */ /* 0x000fea0003800000 */
[----:B------:R-:W1:Y:S01]  /*4040*/  S2R R2, SR_LANEID ;  /* 0x0000000000027919 */ /* 0x000e620000000000 */
[----:B------:R-:W-:-:S06]  /*4050*/  ULOP3.LUT UR5, URZ, UR5, URZ, 0x33, !UPT ;  /* 0x00000005ff057292 */ /* 0x000fcc000f8e33ff */
[----:B------:R-:W-:-:S04]  /*4060*/  IMAD.U32 R0, RZ, RZ, UR5 ;  /* 0x00000005ff007e24 */ /* 0x000fc8000f8e00ff */
[----:B------:R2:W3:Y:S02]  /*4070*/  REDUX UR7, R0 ;  /* 0x00000000000773c4 */ /* 0x0004e40000000000 */
[----:B------:R4:W-:Y:S01]  /*4080*/  UTCATOMSWS.AND URZ, UR5 ;  /* 0x0000000500ff79e3 */ /* 0x0009e20008000000 */
[----:B--2---:R-:W-:Y:S01]  /*4090*/  LOP3.LUT R0, RZ, UR4, RZ, 0x33, !PT ;  /* 0x00000004ff007c12 */ /* 0x004fe2000f8e33ff */
[----:B------:R-:W-:Y:S02]  /*40a0*/  VOTEU.ANY UR4, UPT, PT ;  /* 0x0000000000047886 */ /* 0x000fe400038e0100 */
[----:B------:R-:W-:Y:S02]  /*40b0*/  UFLO.U32 UR4, UR4 ;  /* 0x00000004000472bd */ /* 0x000fe400080e0000 */
[----:B------:R-:W2:Y:S04]  /*40c0*/  REDUX UR6, R0 ;  /* 0x00000000000673c4 */ /* 0x000ea80000000000 */
[----:B-1----:R-:W-:-:S02]  /*40d0*/  ISETP.EQ.U32.AND P0, PT, R2, UR4, PT ;  /* 0x0000000402007c0c */ /* 0x002fc4000bf02070 */
[----:B---3--:R-:W-:-:S11]  /*40e0*/  MOV R2, UR7 ;  /* 0x0000000700027c02 */ /* 0x008fd60008000f00 */
[----:B------:R4:W-:Y:S01]  /*40f0*/  @P0 ATOMS.AND RZ, [UR8+0x14], R2 ;  /* 0x00001402ffff098c */ /* 0x0009e2000a800008 */
[----:B--2---:R-:W-:-:S05]  /*4100*/  IMAD.U32 R0, RZ, RZ, UR6 ;  /* 0x00000006ff007e24 */ /* 0x004fca000f8e00ff */
[----:B------:R4:W-:Y:S01]  /*4110*/  @P0 ATOMS.AND RZ, [UR8+0x18], R0 ;  /* 0x00001800ffff098c */ /* 0x0009e2000a800008 */
[----:B------:R-:W-:Y:S05]  /*4120*/  BRA `(.L_x_68) ;  /* 0x0000000000147947 */ /* 0x000fea0003800000 */
.L_x_67:
[----:B------:R-:W-:Y:S02]  /*4130*/  MOV R2, 0x4150 ;  /* 0x0000415000027802 */ /* 0x000fe40000000f00 */
[----:B-----5:R-:W-:Y:S05]  /*4140*/  CALL.REL.NOINC `($__internal_0_$__cuda_sm10x_tcgen05_guardrail_trap_col_being_dealloced_not_returned_by_alloc) ;  /* 0x0000005000fc7944 */ /* 0x020fea0003c00000 */
[----:B------:R-:W-:Y:S05]  /*4150*/  BRA `(.L_x_68) ;  /* 0x0000000000087947 */ /* 0x000fea0003800000 */
.L_x_66:
[----:B------:R-:W-:Y:S02]  /*4160*/  MOV R2, 0x4180 ;  /* 0x0000418000027802 */ /* 0x000fe40000000f00 */
[----:B-----5:R-:W-:Y:S05]  /*4170*/  CALL.REL.NOINC `($__internal_2_$__cuda_sm10x_tcgen05_guardrail_trap_unallocated_columns_being_dealloced) ;  /* 0x0000005400087944 */ /* 0x020fea0003c00000 */
.L_x_68:
[----:B------:R-:W-:Y:S01]  /*4180*/  NOP ;  /* 0x0000000000007918 */ /* 0x000fe20000000000 */
[----:B----4-:R-:W-:Y:S05]  /*4190*/  EXIT ;  /* 0x000000000000794d */ /* 0x010fea0003800000 */
.L_x_50:
[----:B------:R-:W-:-:S09]  /*41a0*/  UISETP.NE.OR UP2, UPT, UR10, 0x3, !UP2 ;  /* 0x000000030a00788c */ /* 0x000fd2000d745670 */
[----:B------:R-:W-:Y:S05]  /*41b0*/  BRA.U UP2, `(.L_x_69) ;  /* 0x0000001102087547 */ /* 0x000fea000b800000 */
[----:B------:R-:W1:Y:S01]  /*41c0*/  LDCU.64 UR4, c[0x0][0x888] ;  /* 0x00011100ff0477ac */ /* 0x000e620008000a00 */
[----:B------:R-:W2:Y:S01]  /*41d0*/  LDC R0, c[0x0][0xb30] ;  /* 0x0002cc00ff007b82 */ /* 0x000ea20000000800 */
[----:B------:R-:W-:Y:S01]  /*41e0*/  IMAD.MOV.U32 R30, RZ, RZ, 0x1 ;  /* 0x00000001ff1e7424 */ /* 0x000fe200078e00ff */
[----:B------:R-:W-:Y:S01]  /*41f0*/  CS2R R28, SRZ ;  /* 0x00000000001c7805 */ /* 0x000fe2000001ff00 */
[----:B------:R-:W4:Y:S01]  /*4200*/  LDCU.64 UR14, c[0x0][0x890] ;  /* 0x00011200ff0e77ac */ /* 0x000f220008000a00 */
[----:B------:R-:W-:Y:S01]  /*4210*/  IMAD.MOV.U32 R25, RZ, RZ, 0x2000 ;  /* 0x00002000ff197424 */ /* 0x000fe200078e00ff */
[----:B------:R-:W-:-:S03]  /*4220*/  UPLOP3.LUT UP1, UPT, UPT, UPT, UPT, 0x40, 0x4 ;  /* 0x000000000004789c */ /* 0x000fc60003f2e870 */
[----:B------:R-:W3:Y:S08]  /*4230*/  LDC R24, c[0x0][0x370] ;  /* 0x0000dc00ff187b82 */ /* 0x000ef00000000800 */
[----:B------:R-:W3:Y:S01]  /*4240*/  LDC R3, c[0x0][0xb0c] ;  /* 0x0002c300ff037b82 */ /* 0x000ee20000000800 */
[----:B-1----:R-:W-:-:S03]  /*4250*/  UISETP.NE.U32.AND UP2, UPT, UR4, URZ, UPT ;  /* 0x000000ff0400728c */ /* 0x002fc6000bf45070 */
[----:B------:R-:W-:Y:S01]  /*4260*/  UMOV UR4, 0x400 ;  /* 0x0000040000047882 */ /* 0x000fe20000000000 */
[----:B----4-:R-:W-:Y:S02]  /*4270*/  UISETP.NE.U32.AND UP3, UPT, UR14, URZ, UPT ;  /* 0x000000ff0e00728c */ /* 0x010fe4000bf65070 */
[----:B------:R-:W-:Y:S01]  /*4280*/  ULEA UR4, UR45, UR4, 0x18 ;  /* 0x000000042d047291 */ /* 0x000fe2000f8ec0ff */
[----:B------:R-:W1:Y:S01]  /*4290*/  LDC R18, c[0x0][0xb20] ;  /* 0x0002c800ff127b82 */ /* 0x000e620000000800 */
[----:B--2---:R-:W-:Y:S01]  /*42a0*/  ISETP.NE.AND P1, PT, R0, 0x1, PT ;  /* 0x000000010000780c */ /* 0x004fe20003f25270 */
[----:B------:R-:W-:Y:S02]  /*42b0*/  UISETP.NE.AND.EX UP2, UPT, UR5, URZ, UPT, UP2 ;  /* 0x000000ff0500728c */ /* 0x000fe4000bf45320 */
[----:B------:R-:W-:Y:S02]  /*42c0*/  UIADD3 UR13, UPT, UPT, UR4, 0x38, URZ ;  /* 0x00000038040d7890 */ /* 0x000fe4000fffe0ff */
[----:B------:R-:W-:-:S02]  /*42d0*/  UIADD3 UR33, UPT, UPT, UR4, 0x20, URZ ;  /* 0x0000002004217890 */ /* 0x000fc4000fffe0ff */
[----:B-----5:R-:W2:Y:S01]  /*42e0*/  LDC.64 R32, c[0x0][0x348] ;  /* 0x0000d200ff207b82 */ /* 0x020ea20000000a00 */
[----:B------:R-:W-:Y:S02]  /*42f0*/  UIADD3 UR25, UPT, UPT, UR4, 0x28, URZ ;  /* 0x0000002804197890 */ /* 0x000fe4000fffe0ff */
[----:B------:R-:W-:Y:S02]  /*4300*/  UIADD3 UR17, UPT, UPT, UR4, 0x30, URZ ;  /* 0x0000003004117890 */ /* 0x000fe4000fffe0ff */
[----:B------:R-:W-:Y:S02]  /*4310*/  UPRMT UR13, UR45, 0x654, UR13 ;  /* 0x000006542d0d7896 */ /* 0x000fe4000800000d */
[----:B------:R-:W-:Y:S01]  /*4320*/  UISETP.NE.AND.EX UP3, UPT, UR15, URZ, UPT, UP3 ;  /* 0x000000ff0f00728c */ /* 0x000fe2000bf65330 */
[----:B------:R-:W4:Y:S08]  /*4330*/  LDC.64 R16, c[0x0][0xb10] ;  /* 0x0002c400ff107b82 */ /* 0x000f300000000a00 */
[----:B------:R-:W1:Y:S08]  /*4340*/  LDC.64 R6, c[0x0][0xb18] ;  /* 0x0002c600ff067b82 */ /* 0x000e700000000a00 */
[----:B------:R-:W1:Y:S08]  /*4350*/  LDC.64 R4, c[0x0][0xb28] ;  /* 0x0002ca00ff047b82 */ /* 0x000e700000000a00 */
[----:B---3--:R-:W1:Y:S02]  /*4360*/  LDC R19, c[0x0][0x374] ;  /* 0x0000dd00ff137b82 */ /* 0x008e640000000800 */
.L_x_80:
[C---:B------:R-:W-:Y:S02]  /*4370*/  LEA R0, R29.reuse, UR4, 0x3 ;  /* 0x000000041d007c11 */ /* 0x040fe4000f8e18ff */
[----:B------:R-:W-:Y:S02]  /*4380*/  SHF.L.U32 R2, R28, 0x1f, RZ ;  /* 0x0000001f1c027819 */ /* 0x000fe400000006ff */
[----:B------:R-:W-:Y:S02]  /*4390*/  LEA R20, R29, UR4, 0x4 ;  /* 0x000000041d147c11 */ /* 0x000fe4000f8e20ff */
[----:B---3--:R-:W3:Y:S02]  /*43a0*/  SYNCS.PHASECHK.TRANS64.TRYWAIT P0, [R0+URZ+0x70], R2 ;  /* 0x00007002000075a7 */ /* 0x008ee400080011ff */
[----:B---3--:R-:W-:Y:S05]  /*43b0*/  @!P0 BRA `(.L_x_70) ;  /* 0x0000004c00108947 */ /* 0x008fea0003800000 */
.L_x_156:
[----:B------:R-:W-:Y:S01]  /*43c0*/  ISETP.GE.AND P0, PT, R26, 0x1, PT ;  /* 0x000000011a00780c */ /* 0x000fe20003f06270 */
[----:B------:R-:W5:Y:S01]  /*43d0*/  LDS.128 R20, [R20+0x100] ;  /* 0x0001000014147984 */ /* 0x000f620000000c00 */
[----:B---3--:R-:W-:Y:S01]  /*43e0*/  VIADD R0, R0, 0x80 ;  /* 0x0000008000007836 */ /* 0x008fe20000000000 */
[----:B------:R-:W-:Y:S01]  /*43f0*/  @!PT LDS RZ, [RZ] ;  /* 0x00000000fffff984 */ /* 0x000fe20000000800 */
[----:B------:R-:W-:Y:S01]  /*4400*/  @!PT LDS RZ, [RZ] ;  /* 0x00000000fffff984 */ /* 0x000fe20000000800 */
[----:B------:R-:W-:Y:S01]  /*4410*/  @!PT LDS RZ, [RZ] ;  /* 0x00000000fffff984 */ /* 0x000fe20000000800 */
[----:B------:R-:W-:Y:S01]  /*4420*/  @!PT LDS RZ, [RZ] ;  /* 0x00000000fffff984 */ /* 0x000fe20000000800 */
[----:B------:R3:W-:Y:S06]  /*4430*/  MEMBAR.ALL.CTA ;  /* 0x0000000000007992 */ /* 0x0007ec0000008000 */
[----:B---3--:R-:W3:Y:S01]  /*4440*/  FENCE.VIEW.ASYNC.S ;  /* 0x00000000000073c6 */ /* 0x008ee20000000000 */
[----:B------:R-:W-:Y:S04]  /*4450*/  PRMT R0, RZ, 0x654, R0 ;  /* 0x00000654ff007816 */ /* 0x000fe80000000000 */
[----:B---3--:R3:W-:Y:S01]  /*4460*/  SYNCS.ARRIVE.TRANS64.RED.A1T0 RZ, [R0+URZ], RZ ;  /* 0x000000ff00ff79a7 */ /* 0x0087e200081004ff */
[----:B-----5:R-:W-:Y:S11]  /*4470*/  LOP3.LUT P3, RZ, R22, 0x1, RZ, 0xc0, !PT ;  /* 0x0000000116ff7812 */ /* 0x020ff6000786c0ff */
[----:B------:R-:W-:Y:S02]  /*4480*/  @!UPT UIADD3 URZ, UPT, UPT, URZ, URZ, URZ ;  /* 0x000000fffffff290 */ /* 0x000fe4000fffe0ff */
[----:B------:R-:W-:Y:S02]  /*4490*/  @P3 MOV R11, R20 ;  /* 0x00000014000b3202 */ /* 0x000fe40000000f00 */
[----:B------:R-:W-:Y:S01]  /*44a0*/  @P3 LOP3.LUT R10, R21, 0xffff, RZ, 0xc0, !PT ;  /* 0x0000ffff150a3812 */ /* 0x000fe200078ec0ff */
[----:B---3--:R-:W-:Y:S06]  /*44b0*/  @!P0 BRA `(.L_x_71) ;  /* 0x0000000000a48947 */ /* 0x008fec0003800000 */
[-C--:B-1----:R-:W-:Y:S01]  /*44c0*/  IMAD.HI.U32 R0, R19, R7.reuse, RZ ;  /* 0x0000000713007227 */ /* 0x082fe200078e00ff */
[----:B------:R-:W-:Y:S02]  /*44d0*/  ISETP.NE.AND P0, PT, R6, 0x1, PT ;  /* 0x000000010600780c */ /* 0x000fe40003f05270 */
[----:B------:R-:W-:Y:S01]  /*44e0*/  ISETP.NE.AND P2, PT, R26, 0x1, PT ;  /* 0x000000011a00780c */ /* 0x000fe20003f45270 */
[----:B----4-:R-:W-:Y:S01]  /*44f0*/  IMAD.HI.U32 R9, R24, R16, RZ ;  /* 0x0000001018097227 */ /* 0x010fe200078e00ff */
[----:B------:R-:W-:Y:S02]  /*4500*/  SHF.R.U32.HI R0, RZ, R18, R0 ;  /* 0x00000012ff007219 */ /* 0x000fe40000011600 */
[----:B------:R-:W-:Y:S01]  /*4510*/  ISETP.NE.AND P4, PT, R3, 0x1, PT ;  /* 0x000000010300780c */ /* 0x000fe20003f85270 */
[----:B------:R-:W-:Y:S01]  /*4520*/  IMAD.HI.U32 R13, R10, R7, RZ ;  /* 0x000000070a0d7227 */ /* 0x000fe200078e00ff */
[----:B------:R-:W-:Y:S02]  /*4530*/  SHF.R.U32.HI R9, RZ, R17, R9 ;  /* 0x00000011ff097219 */ /* 0x000fe40000011609 */
[----:B------:R-:W-:Y:S01]  /*4540*/  SEL R0, R19, R0, !P0 ;  /* 0x0000000013007207 */ /* 0x000fe20004000000 */
[----:B------:R-:W-:Y:S01]  /*4550*/  IMAD.HI.U32 R12, R11, R16, RZ ;  /* 0x000000100b0c7227 */ /* 0x000fe200078e00ff */
[----:B------:R-:W-:Y:S03]  /*4560*/  SEL R9, R24, R9, !P4 ;  /* 0x0000000918097207 */ /* 0x000fe60006000000 */
[-C--:B------:R-:W-:Y:S01]  /*4570*/  IMAD.HI.U32 R8, R0, R4.reuse, RZ ;  /* 0x0000000400087227 */ /* 0x080fe200078e00ff */
[----:B------:R-:W-:Y:S03]  /*4580*/  SHF.R.U32.HI R12, RZ, R17, R12 ;  /* 0x00000011ff0c7219 */ /* 0x000fe6000001160c */
[----:B------:R-:W-:Y:S01]  /*4590*/  IMAD.HI.U32 R2, R9, R4, RZ ;  /* 0x0000000409027227 */ /* 0x000fe200078e00ff */
[-C--:B------:R-:W-:Y:S02]  /*45a0*/  @P2 SHF.R.U32.HI R0, RZ, R5.reuse, R8 ;  /* 0x00000005ff002219 */ /* 0x080fe40000011608 */
[----:B------:R-:W-:Y:S02]  /*45b0*/  SHF.R.U32.HI R8, RZ, R18, R13 ;  /* 0x00000012ff087219 */ /* 0x000fe4000001160d */
[----:B------:R-:W-:Y:S01]  /*45c0*/  @P2 SHF.R.U32.HI R9, RZ, R5, R2 ;  /* 0x00000005ff092219 */ /* 0x000fe20000011602 */
[----:B------:R-:W-:Y:S01]  /*45d0*/  IMAD R0, R26, R0, RZ ;  /* 0x000000001a007224 */ /* 0x000fe200078e02ff */
[----:B------:R-:W-:Y:S02]  /*45e0*/  SEL R8, R10, R8, !P0 ;  /* 0x000000080a087207 */ /* 0x000fe40004000000 */
[----:B------:R-:W-:Y:S01]  /*45f0*/  SEL R2, R11, R12, !P4 ;  /* 0x0000000c0b027207 */ /* 0x000fe20006000000 */
[----:B------:R-:W-:Y:S01]  /*4600*/  IMAD R12, R26, R9, RZ ;  /* 0x000000091a0c7224 */ /* 0x000fe200078e02ff */
[C---:B------:R-:W-:Y:S01]  /*4610*/  ISETP.GE.AND P0, PT, R8.reuse, R0, PT ;  /* 0x000000000800720c */ /* 0x040fe20003f06270 */
[----:B------:R-:W-:Y:S03]  /*4620*/  IMAD.HI.U32 R0, R8, R4, RZ ;  /* 0x0000000408007227 */ /* 0x000fe600078e00ff */
[----:B------:R-:W-:Y:S02]  /*4630*/  ISETP.GE.OR P0, PT, R2, R12, P0 ;  /* 0x0000000c0200720c */ /* 0x000fe40000706670 */
[-C--:B------:R-:W-:Y:S04]  /*4640*/  SHF.R.U32.HI R0, RZ, R5.reuse, R0 ;  /* 0x00000005ff007219 */ /* 0x080fe80000011600 */
[----:B------:R-:W-:Y:S05]  /*4650*/  SEL R13, R8, R0, !P2 ;  /* 0x00000000080d7207 */ /* 0x000fea0005000000 */
[----:B------:R-:W-:Y:S02]  /*4660*/  IMAD.MOV R12, RZ, RZ, -R13 ;  /* 0x000000ffff0c7224 */ /* 0x000fe400078e0a0d */
[----:B------:R-:W-:Y:S04]  /*4670*/  @!P0 IMAD.HI.U32 R0, R2, R4, RZ ;  /* 0x0000000402008227 */ /* 0x000fe800078e00ff */
[----:B------:R-:W-:Y:S01]  /*4680*/  IMAD R12, R26, R12, R8 ;  /* 0x0000000c1a0c7224 */ /* 0x000fe200078e0208 */
[----:B------:R-:W-:Y:S04]  /*4690*/  @!P0 SHF.R.U32.HI R0, RZ, R5, R0 ;  /* 0x00000005ff008219 */ /* 0x000fe80000011600 */
[----:B------:R-:W-:Y:S04]  /*46a0*/  @!P0 SEL R0, R2, R0, !P2 ;  /* 0x0000000002008207 */ /* 0x000fe80005000000 */
[----:B------:R-:W-:Y:S01]  /*46b0*/  @!P0 IADD3 R13, PT, PT, R13, -R0, RZ ;  /* 0x800000000d0d8210 */ /* 0x000fe20007ffe0ff */
[----:B------:R-:W-:Y:S01]  /*46c0*/  @!P0 IMAD R0, R9, R12, R0 ;  /* 0x0000000c09008224 */ /* 0x000fe200078e0200 */
[----:B------:R-:W-:Y:S01]  /*46d0*/  IADD3 R9, PT, PT, -R8, RZ, RZ ;  /* 0x000000ff08097210 */ /* 0x000fe20007ffe1ff */
[--C-:B------:R-:W-:Y:S02]  /*46e0*/  IMAD.MOV R12, RZ, RZ, -R2.reuse ;  /* 0x000000ffff0c7224 */ /* 0x100fe400078e0a02 */
[----:B------:R-:W-:Y:S02]  /*46f0*/  @!P0 IMAD R8, R13, R26, R2 ;  /* 0x0000001a0d088224 */ /* 0x000fe400078e0202 */
[----:B------:R-:W-:Y:S02]  /*4700*/  @!P0 IMAD.MOV.U32 R2, RZ, RZ, R0 ;  /* 0x000000ffff028224 */ /* 0x000fe400078e0000 */
[----:B------:R-:W-:Y:S02]  /*4710*/  IMAD R11, R3, R12, R11 ;  /* 0x0000000c030b7224 */ /* 0x000fe400078e020b */
[----:B------:R-:W-:Y:S02]  /*4720*/  IMAD R10, R6, R9, R10 ;  /* 0x00000009060a7224 */ /* 0x000fe400078e020a */
[----:B------:R-:W-:Y:S02]  /*4730*/  IMAD R11, R2, R3, R11 ;  /* 0x00000003020b7224 */ /* 0x000fe400078e020b */
[----:B------:R-:W-:Y:S02]  /*4740*/  IMAD R10, R8, R6, R10 ;  /* 0x00000006080a7224 */ /* 0x000fe400078e020a */
.L_x_71:
[----:B------:R-:W-:Y:S05]  /*4750*/  BRA.U UP1, `(.L_x_72) ;  /* 0x0000000101107547 */ /* 0x000fea000b800000 */
[----:B------:R-:W-:Y:S04]  /*4760*/  MOV R2, UR21 ;  /* 0x0000001500027c02 */ /* 0x000fe80008000f00 */
[----:B------:R-:W-:Y:S04]  /*4770*/  SHF.L.U32 R2, R2, 0x1f, RZ ;  /* 0x0000001f02027819 */ /* 0x000fe800000006ff */
[----:B------:R-:W3:Y:S02]  /*4780*/  SYNCS.PHASECHK.TRANS64.TRYWAIT P0, [UR4+0x68], R2 ;  /* 0x00006802ff0075a7 */ /* 0x000ee40008001104 */
[----:B---3--:R-:W-:Y:S05]  /*4790*/  @!P0 BRA `(.L_x_73) ;  /* 0x00000048002c8947 */ /* 0x008fea0003800000 */
.L_x_72:
[----:B------:R-:W-:Y:S02]  /*47a0*/  R2UR UR35, R15 ;  /* 0x000000000f2372ca */ /* 0x000fe400000e0000 */
[----:B------:R-:W-:Y:S02]  /*47b0*/  R2UR UR34, R14 ;  /* 0x000000000e2272ca */ /* 0x000fe400000e0000 */
[----:B------:R-:W-:Y:S02]  /*47c0*/  ISETP.NE.U32.AND P2, PT, RZ, UR14, PT ;  /* 0x0000000eff007c0c */ /* 0x000fe4000bf45070 */
[----:B------:R-:W-:Y:S02]  /*47d0*/  SHF.L.U32 R14, R30, 0x1f, RZ ;  /* 0x0000001f1e0e7819 */ /* 0x000fe400000006ff */
[----:B------:R-:W-:Y:S05]  /*47e0*/  ISETP.NE.AND.EX P2, PT, RZ, UR15, PT, P2 ;  /* 0x0000000fff007c0c */ /* 0x000fea000bf45320 */
[----:B------:R-:W-:Y:S02]  /*47f0*/  USHF.L.U32 UR35, UR35, 0x6, URZ ;  /* 0x0000000623237899 */ /* 0x000fe400080006ff */
[----:B------:R-:W-:Y:S01]  /*4800*/  USHF.L.U32 UR34, UR34, 0x7, URZ ;  /* 0x0000000722227899 */ /* 0x000fe200080006ff */
[----:B------:R-:W-:Y:S11]  /*4810*/  BRA.U !UP3, `(.L_x_74) ;  /* 0x000000010b347547 */ /* 0x000ff6000b800000 */
[----:B------:R-:W-:Y:S01]  /*4820*/  UPLOP3.LUT UP0, UPT, UPT, UPT, UP2, 0x80, 0x8 ;  /* 0x000000000008789c */ /* 0x000fe20003f0f020 */
[----:B---3--:R-:W-:Y:S02]  /*4830*/  HFMA2 R0, -RZ, RZ, 0, 5.9604644775390625e-08 ;  /* 0x00000001ff007431 */ /* 0x008fe400000001ff */
[----:B------:R-:W-:Y:S03]  /*4840*/  IMAD.MOV.U32 R64, RZ, RZ, 0x1 ;  /* 0x00000001ff407424 */ /* 0x000fe600078e00ff */
[----:B------:R-:W-:Y:S05]  /*4850*/  PLOP3.LUT P0, PT, PT, PT, UP0, 0x80, 0x8 ;  /* 0x000000000008781c */ /* 0x000fea0003f0f008 */
[----:B------:R-:W3:Y:S01]  /*4860*/  @UP0 LDCU.64 UR6, c[0x0][0x888] ;  /* 0x00011100ff0607ac */ /* 0x000ee20008000a00 */
[----:B------:R-:W-:Y:S07]  /*4870*/  @UP0 UIMAD UR5, UR60, UR14, URZ ;  /* 0x0000000e3c0502a4 */ /* 0x000fee000f8e02ff */
[----:B------:R-:W-:Y:S01]  /*4880*/  @!P0 PRMT R64, R0, 0x7610, R64 ;  /* 0x0000761000408816 */ /* 0x000fe20000000040 */
[----:B---3--:R-:W-:Y:S03]  /*4890*/  @UP0 UIMAD.WIDE UR6, UR5, 0x4, UR6 ;  /* 0x00000004050608a5 */ /* 0x008fe6000f8e0206 */
[----:B------:R-:W3:Y:S03]  /*48a0*/  @!UP0 LDCU UR5, c[0x0][0x880] ;  /* 0x00011000ff0587ac */ /* 0x000ee60008000800 */
[----:B------:R-:W-:Y:S01]  /*48b0*/  IMAD.U32 R8, RZ, RZ, UR6 ;  /* 0x00000006ff087e24 */ /* 0x000fe2000f8e00ff */
[----:B------:R-:W-:Y:S05]  /*48c0*/  MOV R9, UR7 ;  /* 0x0000000700097c02 */ /* 0x000fea0008000f00 */
[----:B------:R1:W5:Y:S02]  /*48d0*/  @P0 LDG.E R35, desc[UR52][R8.64] ;  /* 0x0000003408230981 */ /* 0x000364000c1e1900 */
[----:B-1-3--:R-:W-:Y:S07]  /*48e0*/  @!P0 IMAD.U32 R35, RZ, RZ, UR5 ;  /* 0x00000005ff238e24 */ /* 0x00afee000f8e00ff */
.L_x_74:
[----:B-----5:R-:W-:Y:S01]  /*48f0*/  @!P2 FSETP.EQ.AND P0, PT, R35, RZ, PT ;  /* 0x000000ff2300a20b */ /* 0x020fe20003f02000 */
[----:B------:R-:W-:Y:S01]  /*4900*/  @!UPT UIADD3 URZ, UPT, UPT, URZ, URZ, URZ ;  /* 0x000000fffffff290 */ /* 0x000fe2000fffe0ff */
[----:B------:R-:W-:Y:S11]  /*4910*/  @!P2 BRA `(.L_x_75) ;  /* 0x000000000014a947 */ /* 0x000ff60003800000 */
[----:B------:R-:W-:Y:S02]  /*4920*/  LOP3.LUT P2, RZ, R64, 0xff, RZ, 0xc0, !PT ;  /* 0x000000ff40ff7812 */ /* 0x000fe4000784c0ff */
[----:B------:R-:W-:Y:S04]  /*4930*/  PLOP3.LUT P0, PT, PT, PT, UP0, 0x80, 0x8 ;  /* 0x000000000008781c */ /* 0x000fe80003f0f008 */
[----:B------:R-:W-:Y:S07]  /*4940*/  PLOP3.LUT P0, PT, P0, PT, PT, 0x8, 0x80 ;  /* 0x000000000080781c */ /* 0x000fee000070e170 */
[----:B------:R-:W-:Y:S11]  /*4950*/  @P2 FSETP.EQ.AND P0, PT, R35, RZ, PT ;  /* 0x000000ff2300220b */ /* 0x000ff60003f02000 */
[----:B------:R-:W-:Y:S02]  /*4960*/  @!UPT UIADD3 URZ, UPT, UPT, URZ, URZ, URZ ;  /* 0x000000fffffff290 */ /* 0x000fe4000fffe0ff */
.L_x_75:
[----:B------:R-:W5:Y:S01]  /*4970*/  SYNCS.PHASECHK.TRANS64.TRYWAIT P2, [UR4+0x40], R14 ;  /* 0x0000400eff0075a7 */ /* 0x000f620008041104 */
[----:B------:R-:W-:Y:S04]  /*4980*/  ELECT P4, URZ, PT ;  /* 0x0000000000ff782f */ /* 0x000fe80003880000 */
[----:B------:R-:W-:Y:S11]  /*4990*/  PLOP3.LUT P4, PT, P0, P4, PT, 0xf2, 0x2f ;  /* 0x00000000002f781c */ /* 0x000ff60000789e72 */
[----:B------:R-:W-:Y:S02]  /*49a0*/  @!UPT UIADD3 URZ, UPT, UPT, URZ, URZ, URZ ;  /* 0x000000fffffff290 */ /* 0x000fe4000fffe0ff */
[----:B--2---:R-:W-:Y:S05]  /*49b0*/  @!P4 IADD3 R8, P0, PT, R32, 0x580, RZ ;  /* 0x000005802008c810 */ /* 0x004fea0007f1e0ff */
[----:B---3--:R-:W-:Y:S01]  /*49c0*/  @!P4 IMAD.X R2, RZ, RZ, R33, P0 ;  /* 0x000000ffff02c224 */ /* 0x008fe200000e0621 */
[----:B-----5:R-:W-:Y:S07]  /*49d0*/  @!P2 BRA `(.L_x_76) ;  /* 0x0000004400b4a947 */ /* 0x020fee0003800000 */
.L_x_159:
[----:B------:R-:W-:Y:S01]  /*49e0*/  @!P4 R2UR UR6, R8 ;  /* 0x000000000806c2ca */ /* 0x000fe200000e0000 */
[----:B------:R-:W-:Y:S01]  /*49f0*/  VOTEU.ALL UP1, P4 ;  /* 0x0000000000ff7886 */ /* 0x000fe20002020000 */
[----:B------:R-:W-:Y:S01]  /*4a00*/  @!P4 R2UR UR5, R2 ;  /* 0x000000000205c2ca */ /* 0x000fe200000e0000 */
[----:B--2---:R-:W-:Y:S01]  /*4a10*/  @!P4 IMAD.MOV.U32 R0, RZ, RZ, 0x2000 ;  /* 0x00002000ff00c424 */ /* 0x004fe200078e00ff */
[----:B------:R-:W-:Y:S01]  /*4a20*/  UMOV UR8, 0x0 ;  /* 0x0000000000087882 */ /* 0x000fe20000000000 */
[----:B------:R-:W-:Y:S01]  /*4a30*/  UMOV UR9, 0x10000000 ;  /* 0x1000000000097882 */ /* 0x000fe20000000000 */
[----:B------:R-:W-:Y:S01]  /*4a40*/  @!UP1 UIADD3 UR32, UPT, UPT, UR4, 0x400, URZ ;  /* 0x0000040004209890 */ /* 0x000fe2000fffe0ff */
[----:B------:R-:W-:Y:S01]  /*4a50*/  VOTEU.ALL UP1, P4 ;  /* 0x0000000000ff7886 */ /* 0x000fe20002020000 */
[----:B------:R-:W-:Y:S05]  /*4a60*/  UMOV UR36, UR60 ;  /* 0x0000003c00247c82 */ /* 0x000fea0008000000 */
[----:B------:R-:W-:Y:S02]  /*4a70*/  IMAD.U32 R8, RZ, RZ, UR6 ;  /* 0x00000006ff087e24 */ /* 0x000fe4000f8e00ff */
[----:B------:R-:W-:Y:S01]  /*4a80*/  IMAD.U32 R9, RZ, RZ, UR5 ;  /* 0x00000005ff097e24 */ /* 0x000fe2000f8e00ff */
[----:B------:R-:W-:Y:S02]  /*4a90*/  UPRMT UR5, UR45, 0x654, UR33 ;  /* 0x000006542d057896 */ /* 0x000fe40008000021 */
[----:B------:R-:W-:Y:S02]  /*4aa0*/  @!P4 R2UR UR6, R8 ;  /* 0x000000000806c2ca */ /* 0x000fe400000e0000 */
[----:B------:R-:W-:Y:S02]  /*4ab0*/  @!P4 R2UR UR7, R9 ;  /* 0x000000000907c2ca */ /* 0x000fe400000e0000 */
[----:B------:R-:W-:Y:S05]  /*4ac0*/  @!P4 IADD3 R8, P0, PT, R32, 0x580, RZ ;  /* 0x000005802008c810 */ /* 0x000fea0007f1e0ff */
[----:B------:R-:W-:Y:S06]  /*4ad0*/  @!P4 IMAD.X R2, RZ, RZ, R33, P0 ;  /* 0x000000ffff02c224 */ /* 0x000fec00000e0621 */
[----:B------:R2:W-:Y:S01]  /*4ae0*/  @!UP1 UTMALDG.3D [UR32], [UR6], desc[UR8] ;  /* 0x00000820060095b4 */ /* 0x0005e20008011000 */
[----:B------:R2:W-:Y:S01]  /*4af0*/  @!P4 SYNCS.ARRIVE.TRANS64.RED.A0TR RZ, [UR4+0x20], R0 ;  /* 0x00002000ffffc9a7 */ /* 0x0005e20008300404 */
[----:B------:R-:W-:Y:S01]  /*4b00*/  SYNCS.ARRIVE.TRANS64.RED.A1T0 RZ, [UR5], RZ ;  /* 0x000000ffffff79a7 */ /* 0x000fe20008100405 */
[----:B------:R-:W3:Y:S02]  /*4b10*/  SYNCS.PHASECHK.TRANS64.TRYWAIT P2, [UR4+0x48], R14 ;  /* 0x0000480eff0075a7 */ /* 0x000ee40008041104 */
[----:B--23--:R-:W-:Y:S05]  /*4b20*/  @!P2 BRA `(.L_x_77) ;  /* 0x000000440078a947 */ /* 0x00cfea0003800000 */
.L_x_161:
[----:B------:R-:W-:Y:S01]  /*4b30*/  @!P4 R2UR UR6, R8 ;  /* 0x000000000806c2ca */ /* 0x000fe200000e0000 */
[----:B------:R-:W-:Y:S01]  /*4b40*/  VOTEU.ALL UP1, P4 ;  /* 0x0000000000ff7886 */ /* 0x000fe20002020000 */
[----:B------:R-:W-:Y:S01]  /*4b50*/  @!P4 R2UR UR5, R2 ;  /* 0x000000000205c2ca */ /* 0x000fe200000e0000 */
[----:B--2---:R-:W-:Y:S01]  /*4b60*/  @!P4 IMAD.MOV.U32 R0, RZ, RZ, 0x2000 ;  /* 0x00002000ff00c424 */ /* 0x004fe200078e00ff */
[----:B------:R-:W-:Y:S01]  /*4b70*/  UMOV UR8, 0x0 ;  /* 0x0000000000087882 */ /* 0x000fe20000000000 */
[----:B------:R-:W-:Y:S01]  /*4b80*/  UMOV UR9, 0x10000000 ;  /* 0x1000000000097882 */ /* 0x000fe20000000000 */
[----:B------:R-:W-:Y:S02]  /*4b90*/  @!UP1 UIADD3 UR26, UPT, UPT, UR34, 0x20, URZ ;  /* 0x00000020221a9890 */ /* 0x000fe4000fffe0ff */
[----:B------:R-:W-:Y:S01]  /*4ba0*/  @!UP1 UIADD3 UR24, UPT, UPT, UR4, 0x2400, URZ ;  /* 0x0000240004189890 */ /* 0x000fe2000fffe0ff */
[----:B------:R-:W-:Y:S01]  /*4bb0*/  VOTEU.ALL UP1, P4 ;  /* 0x0000000000ff7886 */ /* 0x000fe20002020000 */
[----:B------:R-:W-:Y:S01]  /*4bc0*/  UMOV UR27, UR35 ;  /* 0x00000023001b7c82 */ /* 0x000fe20008000000 */
[----:B------:R-:W-:Y:S02]  /*4bd0*/  UMOV UR28, UR60 ;  /* 0x0000003c001c7c82 */ /* 0x000fe40008000000 */
        /* <DEDUP_REMOVED lines=12> */
.L_x_163:
[----:B------:R-:W3:Y:S01]  /*4ca0*/  LDC.64 R12, c[0x0][0xb18] ;  /* 0x0002c600ff0c7b82 */ /* 0x000ee20000000a00 */
[----:B------:R-:W-:Y:S01]  /*4cb0*/  @!P4 R2UR UR5, R2 ;  /* 0x000000000205c2ca */ /* 0x000fe200000e0000 */
[----:B------:R-:W-:Y:S01]  /*4cc0*/  VOTEU.ALL UP1, P4 ;  /* 0x0000000000ff7886 */ /* 0x000fe20002020000 */
[----:B------:R-:W-:Y:S01]  /*4cd0*/  @!P4 R2UR UR6, R8 ;  /* 0x000000000806c2ca */ /* 0x000fe200000e0000 */
[----:B--2---:R-:W-:Y:S01]  /*4ce0*/  @!P4 IMAD.MOV.U32 R0, RZ, RZ, 0x2000 ;  /* 0x00002000ff00c424 */ /* 0x004fe200078e00ff */
[----:B------:R-:W-:Y:S03]  /*4cf0*/  UMOV UR8, 0x0 ;  /* 0x0000000000087882 */ /* 0x000fe60000000000 */
[----:B------:R-:W2:Y:S01]  /*4d00*/  @!P1 LDC R2, c[0x0][0xb0c] ;  /* 0x0002c300ff029b82 */ /* 0x000ea20000000800 */
[----:B------:R-:W-:Y:S01]  /*4d10*/  @!UP1 UIADD3 UR18, UPT, UPT, UR34, 0x40, URZ ;  /* 0x0000004022129890 */ /* 0x000fe2000fffe0ff */
[----:B------:R-:W-:Y:S01]  /*4d20*/  @P3 SHF.R.U32.HI R27, RZ, 0x10, R21 ;  /* 0x00000010ff1b3819 */ /* 0x000fe20000011615 */
[----:B------:R-:W-:Y:S01]  /*4d30*/  @!UP1 UIADD3 UR16, UPT, UPT, UR4, 0x4400, URZ ;  /* 0x0000440004109890 */ /* 0x000fe2000fffe0ff */
[----:B------:R-:W-:Y:S01]  /*4d40*/  VIADD R29, R29, 0x1 ;  /* 0x000000011d1d7836 */ /* 0x000fe20000000000 */
[----:B------:R-:W-:Y:S01]  /*4d50*/  VOTEU.ALL UP1, P4 ;  /* 0x0000000000ff7886 */ /* 0x000fe20002020000 */
[----:B------:R-:W-:Y:S01]  /*4d60*/  UMOV UR9, 0x10000000 ;  /* 0x1000000000097882 */ /* 0x000fe20000000000 */
[----:B------:R-:W-:Y:S01]  /*4d70*/  UMOV UR19, UR35 ;  /* 0x0000002300137c82 */ /* 0x000fe20008000000 */
[----:B------:R-:W-:Y:S01]  /*4d80*/  IMAD.U32 R9, RZ, RZ, UR5 ;  /* 0x00000005ff097e24 */ /* 0x000fe2000f8e00ff */
[----:B------:R-:W-:Y:S01]  /*4d90*/  UMOV UR20, UR60 ;  /* 0x0000003c00147c82 */ /* 0x000fe20008000000 */
[----:B------:R-:W-:Y:S01]  /*4da0*/  IMAD.U32 R8, RZ, RZ, UR6 ;  /* 0x00000006ff087e24 */ /* 0x000fe2000f8e00ff */
[----:B------:R-:W-:Y:S02]  /*4db0*/  UPRMT UR5, UR45, 0x654, UR17 ;  /* 0x000006542d057896 */ /* 0x000fe40008000011 */
[----:B------:R-:W-:Y:S02]  /*4dc0*/  @!P4 R2UR UR7, R9 ;  /* 0x000000000907c2ca */ /* 0x000fe400000e0000 */
[----:B------:R-:W-:Y:S02]  /*4dd0*/  @!P4 R2UR UR6, R8 ;  /* 0x000000000806c2ca */ /* 0x000fe400000e0000 */
[----:B------:R-:W5:Y:S11]  /*4de0*/  LDC.64 R8, c[0x0][0xb10] ;  /* 0x0002c400ff087b82 */ /* 0x000f760000000a00 */
[----:B------:R1:W-:Y:S01]  /*4df0*/  @!UP1 UTMALDG.3D [UR16], [UR6], desc[UR8] ;  /* 0x00000810060095b4 */ /* 0x0003e20008011000 */
[----:B------:R4:W-:Y:S01]  /*4e00*/  @!P4 SYNCS.ARRIVE.TRANS64.RED.A0TR RZ, [UR4+0x30], R0 ;  /* 0x00003000ffffc9a7 */ /* 0x0009e20008300404 */
[C---:B-----5:R-:W-:Y:S01]  /*4e10*/  @!P1 IMAD.HI.U32 R8, R11.reuse, R8, RZ ;  /* 0x000000080b089227 */ /* 0x060fe200078e00ff */
[----:B---3--:R-:W-:Y:S02]  /*4e20*/  @!P1 ISETP.NE.AND P0, PT, R12, 0x1, PT ;  /* 0x000000010c00980c */ /* 0x008fe40003f05270 */
[----:B--2---:R-:W-:Y:S01]  /*4e30*/  @!P1 ISETP.NE.AND P2, PT, R2, 0x1, PT ;  /* 0x000000010200980c */ /* 0x004fe20003f45270 */
[----:B------:R-:W-:Y:S01]  /*4e40*/  SYNCS.ARRIVE.TRANS64.RED.A1T0 RZ, [UR5], RZ ;  /* 0x000000ffffff79a7 */ /* 0x000fe20008100405 */
[C---:B------:R-:W-:Y:S01]  /*4e50*/  @!P1 IMAD.HI.U32 R13, R10.reuse, R13, RZ ;  /* 0x0000000d0a0d9227 */ /* 0x040fe200078e00ff */
[----:B------:R-:W-:Y:S04]  /*4e60*/  @!P1 SHF.R.U32.HI R8, RZ, R9, R8 ;  /* 0x00000009ff089219 */ /* 0x000fe80000011608 */
[----:B------:R-:W-:Y:S01]  /*4e70*/  @!P1 SEL R8, R11, R8, !P2 ;  /* 0x000000080b089207 */ /* 0x000fe20005000000 */
[----:B------:R-:W2:Y:S01]  /*4e80*/  SYNCS.PHASECHK.TRANS64.TRYWAIT P5, [UR4+0x58], R14 ;  /* 0x0000580eff0075a7 */ /* 0x000ea200080a1104 */
[----:B----4-:R-:W3:Y:S02]  /*4e90*/  @!P1 LDC R0, c[0x0][0xb20] ;  /* 0x0002c800ff009b82 */ /* 0x010ee40000000800 */
[----:B---3--:R-:W-:Y:S04]  /*4ea0*/  @!P1 SHF.R.U32.HI R0, RZ, R0, R13 ;  /* 0x00000000ff009219 */ /* 0x008fe8000001160d */
[----:B------:R-:W-:Y:S05]  /*4eb0*/  @!P1 SEL R9, R10, R0, !P0 ;  /* 0x000000000a099207 */ /* 0x000fea0004000000 */
[----:B------:R-:W-:Y:S02]  /*4ec0*/  @!P1 IMAD.IADD R0, R9, 0x1, -R8 ;  /* 0x0000000109009824 */ /* 0x000fe400078e0a08 */
[----:B------:R-:W-:Y:S02]  /*4ed0*/  @!P1 IMAD.IADD R8, R8, 0x1, -R9 ;  /* 0x0000000108089824 */ /* 0x000fe400078e0a09 */
[----:B------:R-:W-:Y:S02]  /*4ee0*/  @!P1 IMAD R11, R0, R2, R11 ;  /* 0x00000002000b9224 */ /* 0x000fe400078e020b */
[----:B------:R-:W-:Y:S01]  /*4ef0*/  @!P1 IMAD R10, R8, R12, R10 ;  /* 0x0000000c080a9224 */ /* 0x000fe200078e020a */
[----:B-12---:R-:W-:Y:S06]  /*4f00*/  @!P5 BRA `(.L_x_79) ;  /* 0x0000004000b0d947 */ /* 0x006fec0003800000 */
.L_x_165:
[----:B------:R-:W-:Y:S01]  /*4f10*/  @!P4 IADD3 R2, P0, PT, R32, 0x580, RZ ;  /* 0x000005802002c810 */ /* 0x000fe20007f1e0ff */
[----:B------:R-:W-:Y:S01]  /*4f20*/  VOTEU.ALL UP1, P4 ;  /* 0x0000000000ff7886 */ /* 0x000fe20002020000 */
[----:B------:R-:W-:Y:S01]  /*4f30*/  UMOV UR18, 0x0 ;  /* 0x0000000000127882 */ /* 0x000fe20000000000 */
[----:B------:R-:W-:Y:S01]  /*4f40*/  UMOV UR19, 0x10000000 ;  /* 0x1000000000137882 */ /* 0x000fe20000000000 */
[----:B------:R-:W-:Y:S01]  /*4f50*/  @!P4 R2UR UR6, R2 ;  /* 0x000000000206c2ca */ /* 0x000fe200000e0000 */
[----:B-1----:R-:W-:Y:S01]  /*4f60*/  @!P4 IMAD.X R0, RZ, RZ, R33, P0 ;  /* 0x000000ffff00c224 */ /* 0x002fe200000e0621 */
[----:B------:R-:W-:Y:S01]  /*4f70*/  @!UP1 UIADD3 UR10, UPT, UPT, UR34, 0x60, URZ ;  /* 0x00000060220a9890 */ /* 0x000fe2000fffe0ff */
[----:B------:R-:W-:Y:S01]  /*4f80*/  ISETP.NE.AND P0, PT, R29, 0x2, PT ;  /* 0x000000021d00780c */ /* 0x000fe20003f05270 */
[----:B------:R-:W-:Y:S01]  /*4f90*/  @!UP1 UIADD3 UR8, UPT, UPT, UR4, 0x6400, URZ ;  /* 0x0000640004089890 */ /* 0x000fe2000fffe0ff */
[----:B------:R-:W-:Y:S01]  /*4fa0*/  LOP3.LUT R30, R30, 0x1, RZ, 0x3c, !PT ;  /* 0x000000011e1e7812 */ /* 0x000fe200078e3cff */
[----:B------:R-:W-:Y:S01]  /*4fb0*/  @!UP1 UIADD3 UR9, UPT, UPT, UR4, 0x38, URZ ;  /* 0x0000003804099890 */ /* 0x000fe2000fffe0ff */
[----:B------:R-:W-:Y:S01]  /*4fc0*/  @!P4 R2UR UR5, R0 ;  /* 0x000000000005c2ca */ /* 0x000fe200000e0000 */
[----:B------:R-:W-:Y:S01]  /*4fd0*/  VOTEU.ALL UP1, P4 ;  /* 0x0000000000ff7886 */ /* 0x000fe20002020000 */
[----:B------:R-:W-:Y:S01]  /*4fe0*/  UMOV UR11, UR35 ;  /* 0x00000023000b7c82 */ /* 0x000fe20008000000 */
[----:B------:R-:W-:Y:S01]  /*4ff0*/  UMOV UR12, UR60 ;  /* 0x0000003c000c7c82 */ /* 0x000fe20008000000 */
[----:B------:R-:W-:Y:S01]  /*5000*/  @P3 R2UR UR60, R27 ;  /* 0x000000001b3c32ca */ /* 0x000fe200000e0000 */
[----:B------:R-:W-:Y:S01]  /*5010*/  IMAD.IADD R14, R10, 0x1, R62 ;  /* 0x000000010a0e7824 */ /* 0x000fe200078e023e */
[----:B------:R-:W-:Y:S01]  /*5020*/  SEL R0, RZ, 0x1, P0 ;  /* 0x00000001ff007807 */ /* 0x000fe20000000000 */
[----:B------:R-:W-:Y:S01]  /*5030*/  IMAD.U32 R8, RZ, RZ, UR6 ;  /* 0x00000006ff087e24 */ /* 0x000fe2000f8e00ff */
[----:B------:R-:W-:Y:S01]  /*5040*/  SEL R29, R29, RZ, P0 ;  /* 0x000000ff1d1d7207 */ /* 0x000fe20000000000 */
[----:B------:R-:W-:Y:S01]  /*5050*/  IMAD.IADD R15, R11, 0x1, R63 ;  /* 0x000000010b0f7824 */ /* 0x000fe200078e023f */
[----:B------:R-:W-:Y:S02]  /*5060*/  LOP3.LUT R28, R28, R0, RZ, 0x3c, !PT ;  /* 0x000000001c1c7212 */ /* 0x000fe400078e3cff */
[----:B------:R-:W-:Y:S01]  /*5070*/  @!P4 R2UR UR6, R8 ;  /* 0x000000000806c2ca */ /* 0x000fe200000e0000 */
[----:B------:R-:W-:Y:S05]  /*5080*/  IMAD.U32 R9, RZ, RZ, UR5 ;  /* 0x00000005ff097e24 */ /* 0x000fea000f8e00ff */
[----:B------:R-:W-:Y:S11]  /*5090*/  @!P4 R2UR UR7, R9 ;  /* 0x000000000907c2ca */ /* 0x000ff600000e0000 */
[----:B------:R-:W-:Y:S02]  /*50a0*/  @!UPT UIADD3 URZ, UPT, UPT, URZ, URZ, URZ ;  /* 0x000000fffffff290 */ /* 0x000fe4000fffe0ff */
[----:B------:R3:W-:Y:S01]  /*50b0*/  @!UP1 UTMALDG.3D [UR8], [UR6], desc[UR18] ;  /* 0x00001208060095b4 */ /* 0x0007e20008011000 */
[----:B------:R3:W-:Y:S01]  /*50c0*/  @!P4 SYNCS.ARRIVE.TRANS64.RED.A0TR RZ, [UR4+0x38], R25 ;  /* 0x00003819ffffc9a7 */ /* 0x0007e20008300404 */
[----:B------:R-:W-:Y:S01]  /*50d0*/  UPLOP3.LUT UP1, UPT, UPT, UPT, UPT, 0x80, 0x8 ;  /* 0x000000000008789c */ /* 0x000fe20003f2f070 */
[----:B------:R-:W-:Y:S01]  /*50e0*/  SYNCS.ARRIVE.TRANS64.RED.A1T0 RZ, [UR13], RZ ;  /* 0x000000ffffff79a7 */ /* 0x000fe2000810040d */
[----:B------:R-:W-:Y:S09]  /*50f0*/  @P3 BRA `(.L_x_80) ;  /* 0xfffffff0009c3947 */ /* 0x000ff2000383ffff */
[----:B------:R-:W-:-:S04]  /*5100*/  SHF.L.U32 R2, R30, 0x1f, RZ ;  /* 0x0000001f1e027819 */ /* 0x000fc800000006ff */
[----:B------:R-:W1:Y:S02]  /*5110*/  SYNCS.PHASECHK.TRANS64.TRYWAIT P0, [UR4+0x40], R2 ;  /* 0x00004002ff0075a7 */ /* 0x000e640008001104 */
[----:B-1----:R-:W-:Y:S05]  /*5120*/  @!P0 BRA `(.L_x_81) ;  /* 0x0000004000408947 */ /* 0x002fea0003800000 */
.L_x_167:
[----:B------:R-:W2:Y:S02]  /*5130*/  SYNCS.PHASECHK.TRANS64.TRYWAIT P0, [UR4+0x48], R2 ;  /* 0x00004802ff0075a7 */ /* 0x000ea40008001104 */
[----:B--2---:R-:W-:Y:S05]  /*5140*/  @!P0 BRA `(.L_x_82) ;  /* 0x0000004000508947 */ /* 0x004fea0003800000 */
.L_x_169:
[----:B------:R-:W2:Y:S02]  /*5150*/  SYNCS.PHASECHK.TRANS64.TRYWAIT P0, [UR4+0x50], R2 ;  /* 0x00005002ff0075a7 */ /* 0x000ea40008001104 */
[----:B--2---:R-:W-:Y:S05]  /*5160*/  @!P0 BRA `(.L_x_83) ;  /* 0x0000004000608947 */ /* 0x004fea0003800000 */
.L_x_171:
[----:B-1----:R-:W-:-:S07]  /*5170*/  MOV R0, UR4 ;  /* 0x0000000400007c02 */ /* 0x002fce0008000f00 */
.L_x_84:
[----:B-1----:R-:W-:-:S04]  /*5180*/  SHF.L.U32 R2, R30, 0x1f, RZ ;  /* 0x0000001f1e027819 */ /* 0x002fc800000006ff */
[----:B------:R1:W2:Y:S03]  /*5190*/  SYNCS.PHASECHK.TRANS64.TRYWAIT P0, [R0+URZ+0x58], R2 ;  /* 0x00005802000075a7 */ /* 0x0002a600080011ff */
[----:B--2---:R-:W-:Y:S05]  /*51a0*/  @!P0 NANOSLEEP.SYNCS 0x989680 ;  /* 0x009896800000895d */ /* 0x004fea0003900000 */
[----:B------:R-:W2:Y:S02]  /*51b0*/  @!P0 SYNCS.PHASECHK.TRANS64 P0, [R0+URZ+0x58], R2 ;  /* 0x00005802000085a7 */ /* 0x000ea400080010ff */
[----:B--23--:R-:W-:Y:S05]  /*51c0*/  @P0 EXIT ;  /* 0x000000000000094d */ /* 0x00cfea0003800000 */
[----:B------:R-:W-:Y:S05]  /*51d0*/  BRA `(.L_x_84) ;  /* 0xfffffffc00e87947 */ /* 0x000fea000383ffff */
.L_x_69:
[----:B------:R-:W-:-:S06]  /*51e0*/  UISETP.GE.AND UP1, UPT, UR10, 0x4, UPT ;  /* 0x000000040a00788c */ /* 0x000fcc000bf26270 */
[----:B------:R-:W-:-:S13]  /*51f0*/  PLOP3.LUT P0, PT, PT, PT, UP1, 0x80, 0x8 ;  /* 0x000000000008781c */ /* 0x000fda0003f0f018 */
[----:B------:R-:W-:Y:S05]  /*5200*/  @!P0 EXIT ;  /* 0x000000000000894d */ /* 0x000fea0003800000 */
[----:B------:R-:W-:Y:S01]  /*5210*/  BAR.SYNC.DEFER_BLOCKING 0x6, 0xa0 ;  /* 0x0182800000007b1d */ /* 0x000fe20000010000 */
[C---:B------:R-:W-:Y:S01]  /*5220*/  IMAD.SHL.U32 R4, R77.reuse, 0x20, RZ ;  /* 0x000000204d047824 */ /* 0x040fe200078e00ff */
[C---:B------:R-:W-:Y:S01]  /*5230*/  R2P PR, R77.reuse, 0x6 ;  /* 0x000000064d007804 */ /* 0x040fe20000000000 */
[C---:B------:R-:W-:Y:S01]  /*5240*/  IMAD.SHL.U32 R68, R77.reuse, 0x4, RZ ;  /* 0x000000044d447824 */ /* 0x040fe200078e00ff */
[----:B------:R-:W-:Y:S01]  /*5250*/  CS2R R72, SRZ ;  /* 0x0000000000487805 */ /* 0x000fe2000001ff00 */
[C---:B------:R-:W-:Y:S01]  /*5260*/  IMAD.U32 R32, R77.reuse, 0x10000, RZ ;  /* 0x000100004d207824 */ /* 0x040fe200078e00ff */
[----:B------:R-:W-:Y:S02]  /*5270*/  UMOV UR36, 0x400 ;  /* 0x0000040000247882 */ /* 0x000fe40000000000 */
[----:B------:R-:W1:Y:S01]  /*5280*/  LDC R67, c[0x0][0x370] ;  /* 0x0000dc00ff437b82 */ /* 0x000e620000000800 */
[----:B------:R-:W-:Y:S01]  /*5290*/  ULEA UR36, UR45, UR36, 0x18 ;  /* 0x000000242d247291 */ /* 0x000fe2000f8ec0ff */
[C---:B------:R-:W-:Y:S01]  /*52a0*/  LOP3.LUT R3, R4.reuse, 0xe0, RZ, 0xc0, !PT ;  /* 0x000000e004037812 */ /* 0x040fe200078ec0ff */
[----:B------:R-:W-:Y:S01]  /*52b0*/  IMAD.SHL.U32 R2, R77, 0x10, RZ ;  /* 0x000000104d027824 */ /* 0x000fe200078e00ff */
[----:B------:R-:W-:Y:S01]  /*52c0*/  LOP3.LUT R4, R4, 0x100, RZ, 0xc0, !PT ;  /* 0x0000010004047812 */ /* 0x000fe200078ec0ff */
[----:B------:R-:W-:Y:S01]  /*52d0*/  UIADD3 UR4, UPT, UPT, UR36, 0x400, URZ ;  /* 0x0000040024047890 */ /* 0x000fe2000fffe0ff */
[----:B------:R-:W-:Y:S01]  /*52e0*/  LOP3.LUT R68, R3, 0x1c, R68, 0xf8, !PT ;  /* 0x0000001c03447812 */ /* 0x000fe200078ef844 */
[----:B------:R-:W-:Y:S01]  /*52f0*/  IMAD.MOV.U32 R76, RZ, RZ, 0x10 ;  /* 0x00000010ff4c7424 */ /* 0x000fe200078e00ff */
[----:B------:R-:W2:Y:S01]  /*5300*/  LDC R28, c[0x0][0xb0c] ;  /* 0x0002c300ff1c7b82 */ /* 0x000ea20000000800 */
[----:B------:R-:W-:Y:S01]  /*5310*/  SHF.R.U32.HI R3, RZ, 0x2, R77 ;  /* 0x00000002ff037819 */ /* 0x000fe2000001164d */
[----:B------:R-:W-:Y:S01]  /*5320*/  IMAD.MOV.U32 R75, RZ, RZ, 0x20 ;  /* 0x00000020ff4b7424 */ /* 0x000fe200078e00ff */
[----:B------:R-:W-:Y:S01]  /*5330*/  LOP3.LUT R32, R32, 0x600000, RZ, 0xc0, !PT ;  /* 0x0060000020207812 */ /* 0x000fe200078ec0ff */
[----:B------:R-:W-:Y:S01]  /*5340*/  IMAD.MOV.U32 R74, RZ, RZ, 0x1 ;  /* 0x00000001ff4a7424 */ /* 0x000fe200078e00ff */
[----:B------:R-:W-:Y:S01]  /*5350*/  LOP3.LUT R2, R4, 0x600, R2, 0xf8, !PT ;  /* 0x0000060004027812 */ /* 0x000fe200078ef802 */
[----:B------:R-:W-:Y:S01]  /*5360*/  IMAD.MOV.U32 R31, RZ, RZ, RZ ;  /* 0x000000ffff1f7224 */ /* 0x000fe200078e00ff */
[----:B------:R-:W-:Y:S01]  /*5370*/  LOP3.LUT R68, R68, 0x4, R3, 0x78, !PT ;  /* 0x0000000444447812 */ /* 0x000fe200078e7803 */
[----:B------:R-:W4:Y:S01]  /*5380*/  LDC R65, c[0x0][0xb20] ;  /* 0x0002c800ff417b82 */ /* 0x000f220000000800 */
[----:B------:R-:W3:Y:S01]  /*5390*/  LDS R0, [UR36+0x120] ;  /* 0x00012024ff007984 */ /* 0x000ee20008000800 */
[----:B------:R-:W-:Y:S01]  /*53a0*/  LOP3.LUT R77, R77, 0x60, RZ, 0xc0, !PT ;  /* 0x000000604d4d7812 */ /* 0x000fe200078ec0ff */
[----:B------:R-:W-:Y:S01]  /*53b0*/  IMAD.MOV.U32 R80, RZ, RZ, RZ ;  /* 0x000000ffff507224 */ /* 0x000fe200078e00ff */
[----:B------:R-:W-:Y:S01]  /*53c0*/  LOP3.LUT R68, R2, R68, RZ, 0xfc, !PT ;  /* 0x0000004402447212 */ /* 0x000fe200078efcff */
[----:B------:R-:W-:Y:S01]  /*53d0*/  IMAD.U32 R70, RZ, RZ, UR4 ;  /* 0x00000004ff467e24 */ /* 0x000fe2000f8e00ff */
[----:B------:R-:W-:Y:S01]  /*53e0*/  SEL R76, R76, 0xfffffff0, !P2 ;  /* 0xfffffff04c4c7807 */ /* 0x000fe20005000000 */
[----:B------:R-:W1:Y:S01]  /*53f0*/  LDCU.64 UR50, c[0x0][0x348] ;  /* 0x00006900ff3277ac */ /* 0x000e620008000a00 */
[----:B------:R-:W1:Y:S01]  /*5400*/  LDC R27, c[0x0][0xb30] ;  /* 0x0002cc00ff1b7b82 */ /* 0x000e620000000800 */
[----:B------:R-:W-:Y:S01]  /*5410*/  SEL R75, R75, 0xffffffe0, !P1 ;  /* 0xffffffe04b4b7807 */ /* 0x000fe20004800000 */
[----:B------:R-:W1:Y:S01]  /*5420*/  LDCU.64 UR46, c[0x0][0x888] ;  /* 0x00011100ff2e77ac */ /* 0x000e620008000a00 */
[----:B------:R-:W1:Y:S05]  /*5430*/  LDCU.64 UR48, c[0x0][0x890] ;  /* 0x00011200ff3077ac */ /* 0x000e6a0008000a00 */
[----:B------:R-:W1:Y:S01]  /*5440*/  LDC.64 R60, c[0x0][0xb10] ;  /* 0x0002c400ff3c7b82 */ /* 0x000e620000000a00 */
[----:B------:R-:W-:Y:S01]  /*5450*/  UMOV UR39, URZ ;  /* 0x000000ff00277c82 */ /* 0x000fe20008000000 */
[----:B------:R-:W-:-:S06]  /*5460*/  UMOV UR37, URZ ;  /* 0x000000ff00257c82 */ /* 0x000fcc0008000000 */
[----:B------:R-:W1:Y:S08]  /*5470*/  LDC.64 R24, c[0x0][0xb18] ;  /* 0x0002c600ff187b82 */ /* 0x000e700000000a00 */
[----:B------:R-:W1:Y:S08]  /*5480*/  LDC.64 R22, c[0x0][0xb28] ;  /* 0x0002ca00ff167b82 */ /* 0x000e700000000a00 */
[----:B------:R-:W1:Y:S01]  /*5490*/  LDC.64 R58, c[0x0][0x8b0] ;  /* 0x00022c00ff3a7b82 */ /* 0x000e620000000a00 */
[----:B---3--:R-:W-:-:S07]  /*54a0*/  IMAD.IADD R32, R0, 0x1, R32 ;  /* 0x0000000100207824 */ /* 0x008fce00078e0220 */
[----:B------:R-:W3:Y:S08]  /*54b0*/  LDC.64 R56, c[0x0][0x8a8] ;  /* 0x00022a00ff387b82 */ /* 0x000ef00000000a00 */
[----:B--2-4-:R-:W1:Y:S02]  /*54c0*/  LDC R66, c[0x0][0x374] ;  /* 0x0000dd00ff427b82 */ /* 0x014e640000000800 */
.L_x_128:
[----:B------:R-:W-:Y:S02]  /*54d0*/  LEA R0, R80, UR36, 0x3 ;  /* 0x0000002450007c11 */ /* 0x000fe4000f8e18ff */
[----:B------:R-:W-:Y:S02]  /*54e0*/  SHF.L.U32 R2, R72, 0x1f, RZ ;  /* 0x0000001f48027819 */ /* 0x000fe400000006ff */
[----:B------:R-:W-:Y:S02]  /*54f0*/  LEA R16, R80, UR36, 0x4 ;  /* 0x0000002450107c11 */ /* 0x000fe4000f8e20ff */
[----:B------:R-:W2:Y:S02]  /*5500*/  SYNCS.PHASECHK.TRANS64.TRYWAIT P0, [R0+URZ+0x70], R2 ;  /* 0x00007002000075a7 */ /* 0x000ea400080011ff */
[----:B--2---:R-:W-:Y:S05]  /*5510*/  @!P0 BRA `(.L_x_85) ;  /* 0x0000003c008c8947 */ /* 0x004fea0003800000 */
.L_x_172:
[----:B------:R-:W4:Y:S01]  /*5520*/  LDC.64 R10, c[0x0][0xb10] ;  /* 0x0002c400ff0a7b82 */ /* 0x000f220000000a00 */
[----:B------:R-:W3:Y:S01]  /*5530*/  LDS.128 R16, [R16+0x100] ;  /* 0x0001000010107984 */ /* 0x000ee20000000c00 */
[----:B-1----:R-:W-:Y:S01]  /*5540*/  ISETP.NE.AND P1, PT, R27, 0x1, PT ;  /* 0x000000011b00780c */ /* 0x002fe20003f25270 */
[----:B--2---:R-:W-:Y:S01]  /*5550*/  VIADD R0, R0, 0x80 ;  /* 0x0000008000007836 */ /* 0x004fe20000000000 */
[----:B------:R-:W-:Y:S04]  /*5560*/  ISETP.GE.AND P0, PT, R26, 0x1, PT ;  /* 0x000000011a00780c */ /* 0x000fe80003f06270 */
[----:B------:R-:W1:Y:S01]  /*5570*/  LDC.64 R8, c[0x0][0xb18] ;  /* 0x0002c600ff087b82 */ /* 0x000e620000000a00 */
[----:B------:R-:W-:Y:S01]  /*5580*/  PRMT R0, RZ, 0x654, R0 ;  /* 0x00000654ff007816 */ /* 0x000fe20000000000 */
[----:B------:R-:W-:Y:S01]  /*5590*/  @!PT LDS RZ, [RZ] ;  /* 0x00000000fffff984 */ /* 0x000fe20000000800 */
[----:B------:R-:W-:Y:S01]  /*55a0*/  @!PT LDS RZ, [RZ] ;  /* 0x00000000fffff984 */ /* 0x000fe20000000800 */
[----:B------:R-:W-:Y:S01]  /*55b0*/  @!PT LDS RZ, [RZ] ;  /* 0x00000000fffff984 */ /* 0x000fe20000000800 */
[----:B------:R-:W-:Y:S01]  /*55c0*/  @!PT LDS RZ, [RZ] ;  /* 0x00000000fffff984 */ /* 0x000fe20000000800 */
[----:B------:R2:W-:Y:S06]  /*55d0*/  MEMBAR.ALL.CTA ;  /* 0x0000000000007992 */ /* 0x0005ec0000008000 */
[----:B--2---:R-:W2:Y:S01]  /*55e0*/  FENCE.VIEW.ASYNC.S ;  /* 0x00000000000073c6 */ /* 0x004ea20000000000 */
[----:B------:R-:W1:Y:S08]  /*55f0*/  @!P1 LDC R12, c[0x0][0xb20] ;  /* 0x0002c800ff0c9b82 */ /* 0x000e700000000800 */
[----:B------:R-:W1:Y:S01]  /*5600*/  @!P1 LDC R7, c[0x0][0xb0c] ;  /* 0x0002c300ff079b82 */ /* 0x000e620000000800 */
[----:B--2---:R2:W-:Y:S01]  /*5610*/  SYNCS.ARRIVE.TRANS64.RED.A1T0 RZ, [R0+URZ], RZ ;  /* 0x000000ff00ff79a7 */ /* 0x0045e200081004ff */
[----:B---3--:R-:W-:Y:S04]  /*5620*/  LOP3.LUT P4, RZ, R18, 0x1, RZ, 0xc0, !PT ;  /* 0x0000000112ff7812 */ /* 0x008fe8000788c0ff */
[----:B------:R-:W-:Y:S09]  /*5630*/  P2R R78, PR, RZ, 0x10 ;  /* 0x00000010ff4e7803 */ /* 0x000ff20000000000 */
[----:B------:R-:W-:Y:S02]  /*5640*/  @P4 MOV R30, R16 ;  /* 0x00000010001e4202 */ /* 0x000fe40000000f00 */
[----:B------:R-:W-:Y:S01]  /*5650*/  @P4 LOP3.LUT R29, R17, 0xffff, RZ, 0xc0, !PT ;  /* 0x0000ffff111d4812 */ /* 0x000fe200078ec0ff */
[----:B--2-4-:R-:W-:Y:S06]  /*5660*/  @!P0 BRA `(.L_x_86) ;  /* 0x0000000000a48947 */ /* 0x014fec0003800000 */
[----:B------:R-:W-:Y:S01]  /*5670*/  IMAD.HI.U32 R0, R66, R25, RZ ;  /* 0x0000001942007227 */ /* 0x000fe200078e00ff */
[----:B------:R-:W-:Y:S02]  /*5680*/  ISETP.NE.AND P0, PT, R24, 0x1, PT ;  /* 0x000000011800780c */ /* 0x000fe40003f05270 */
[----:B------:R-:W-:Y:S01]  /*5690*/  ISETP.NE.AND P2, PT, R26, 0x1, PT ;  /* 0x000000011a00780c */ /* 0x000fe20003f45270 */
[----:B------:R-:W-:Y:S01]  /*56a0*/  IMAD.HI.U32 R4, R67, R60, RZ ;  /* 0x0000003c43047227 */ /* 0x000fe200078e00ff */
[----:B------:R-:W-:Y:S02]  /*56b0*/  SHF.R.U32.HI R0, RZ, R65, R0 ;  /* 0x00000041ff007219 */ /* 0x000fe40000011600 */
[----:B------:R-:W-:Y:S01]  /*56c0*/  ISETP.NE.AND P3, PT, R28, 0x1, PT ;  /* 0x000000011c00780c */ /* 0x000fe20003f65270 */
[----:B------:R-:W-:Y:S01]  /*56d0*/  IMAD.HI.U32 R6, R29, R25, RZ ;  /* 0x000000191d067227 */ /* 0x000fe200078e00ff */
[-C--:B------:R-:W-:Y:S02]  /*56e0*/  SHF.R.U32.HI R4, RZ, R61.reuse, R4 ;  /* 0x0000003dff047219 */ /* 0x080fe40000011604 */
[----:B------:R-:W-:Y:S01]  /*56f0*/  SEL R0, R66, R0, !P0 ;  /* 0x0000000042007207 */ /* 0x000fe20004000000 */
[----:B------:R-:W-:Y:S01]  /*5700*/  IMAD.HI.U32 R5, R30, R60, RZ ;  /* 0x0000003c1e057227 */ /* 0x000fe200078e00ff */
[----:B------:R-:W-:Y:S03]  /*5710*/  SEL R4, R67, R4, !P3 ;  /* 0x0000000443047207 */ /* 0x000fe60005800000 */
[-C--:B------:R-:W-:Y:S01]  /*5720*/  IMAD.HI.U32 R3, R0, R22.reuse, RZ ;  /* 0x0000001600037227 */ /* 0x080fe200078e00ff */
[----:B------:R-:W-:Y:S03]  /*5730*/  SHF.R.U32.HI R5, RZ, R61, R5 ;  /* 0x0000003dff057219 */ /* 0x000fe60000011605 */
[----:B------:R-:W-:Y:S01]  /*5740*/  IMAD.HI.U32 R2, R4, R22, RZ ;  /* 0x0000001604027227 */ /* 0x000fe200078e00ff */
[----:B------:R-:W-:Y:S02]  /*5750*/  @P2 SHF.R.U32.HI R0, RZ, R23, R3 ;  /* 0x00000017ff002219 */ /* 0x000fe40000011603 */
[----:B------:R-:W-:Y:S02]  /*5760*/  SHF.R.U32.HI R3, RZ, R65, R6 ;  /* 0x00000041ff037219 */ /* 0x000fe40000011606 */
[----:B------:R-:W-:Y:S01]  /*5770*/  @P2 SHF.R.U32.HI R4, RZ, R23, R2 ;  /* 0x00000017ff042219 */ /* 0x000fe20000011602 */
[----:B------:R-:W-:Y:S01]  /*5780*/  IMAD R0, R26, R0, RZ ;  /* 0x000000001a007224 */ /* 0x000fe200078e02ff */
[----:B------:R-:W-:Y:S02]  /*5790*/  SEL R3, R29, R3, !P0 ;  /* 0x000000031d037207 */ /* 0x000fe40004000000 */
[----:B------:R-:W-:Y:S01]  /*57a0*/  SEL R2, R30, R5, !P3 ;  /* 0x000000051e027207 */ /* 0x000fe20005800000 */
[----:B------:R-:W-:Y:S01]  /*57b0*/  IMAD R5, R26, R4, RZ ;  /* 0x000000041a057224 */ /* 0x000fe200078e02ff */
[C---:B------:R-:W-:Y:S01]  /*57c0*/  ISETP.GE.AND P0, PT, R3.reuse, R0, PT ;  /* 0x000000000300720c */ /* 0x040fe20003f06270 */
[C---:B------:R-:W-:Y:S03]  /*57d0*/  IMAD.HI.U32 R0, R3.reuse, R22, RZ ;  /* 0x0000001603007227 */ /* 0x040fe600078e00ff */
[C---:B------:R-:W-:Y:S02]  /*57e0*/  ISETP.GE.OR P0, PT, R2.reuse, R5, P0 ;  /* 0x000000050200720c */ /* 0x040fe40000706670 */
[----:B------:R-:W-:Y:S04]  /*57f0*/  SHF.R.U32.HI R0, RZ, R23, R0 ;  /* 0x00000017ff007219 */ /* 0x000fe80000011600 */
[C---:B------:R-:W-:Y:S05]  /*5800*/  SEL R6, R3.reuse, R0, !P2 ;  /* 0x0000000003067207 */ /* 0x040fea0005000000 */
        /* <DEDUP_REMOVED lines=14> */
[----:B------:R-:W-:Y:S07]  /*58f0*/  IMAD R29, R3, R24, R29 ;  /* 0x00000018031d7224 */ /* 0x000fee00078e021d */
.L_x_86:
[----:B-1----:R-:W-:Y:S01]  /*5900*/  @!P1 ISETP.NE.AND P0, PT, R8, 0x1, PT ;  /* 0x000000010800980c */ /* 0x002fe20003f05270 */
[----:B------:R-:W-:Y:S01]  /*5910*/  @!P1 IMAD.HI.U32 R2, R29, R9, RZ ;  /* 0x000000091d029227 */ /* 0x000fe200078e00ff */
[----:B------:R-:W-:Y:S01]  /*5920*/  R2UR UR5, R15 ;  /* 0x000000000f0572ca */ /* 0x000fe200000e0000 */
[----:B------:R-:W-:Y:S01]  /*5930*/  BSSY.RECONVERGENT B6, `(.L_x_87) ;  /* 0x0000031000067945 */ /* 0x000fe20003800200 */
[----:B------:R-:W-:Y:S01]  /*5940*/  R2UR UR4, R14 ;  /* 0x000000000e0472ca */ /* 0x000fe200000e0000 */
[----:B------:R-:W-:Y:S01]  /*5950*/  @!P1 IMAD.HI.U32 R0, R30, R10, RZ ;  /* 0x0000000a1e009227 */ /* 0x000fe200078e00ff */
[----:B------:R-:W-:Y:S02]  /*5960*/  @!P1 SHF.R.U32.HI R2, RZ, R12, R2 ;  /* 0x0000000cff029219 */ /* 0x000fe40000011602 */
[----:B------:R-:W-:Y:S01]  /*5970*/  @!P1 ISETP.NE.AND P2, PT, R7, 0x1, PT ;  /* 0x000000010700980c */ /* 0x000fe20003f45270 */
[----:B------:R-:W-:Y:S01]  /*5980*/  VIADD R80, R80, 0x1 ;  /* 0x0000000150507836 */ /* 0x000fe20000000000 */
[----:B------:R-:W-:Y:S02]  /*5990*/  @!P1 SEL R2, R29, R2, !P0 ;  /* 0x000000021d029207 */ /* 0x000fe40004000000 */
[----:B------:R-:W-:Y:S02]  /*59a0*/  @!P1 SHF.R.U32.HI R0, RZ, R11, R0 ;  /* 0x0000000bff009219 */ /* 0x000fe40000011600 */
[----:B------:R-:W-:Y:S01]  /*59b0*/  LOP3.LUT P0, RZ, R70, 0x3f0, RZ, 0xc0, !PT ;  /* 0x000003f046ff7812 */ /* 0x000fe2000780c0ff */
[----:B------:R-:W-:Y:S01]  /*59c0*/  USHF.L.U32 UR42, UR5, 0x6, URZ ;  /* 0x00000006052a7899 */ /* 0x000fe200080006ff */
[----:B------:R-:W-:Y:S01]  /*59d0*/  @!P1 SEL R3, R30, R0, !P2 ;  /* 0x000000001e039207 */ /* 0x000fe20005000000 */
[----:B------:R-:W-:Y:S01]  /*59e0*/  USHF.L.U32 UR41, UR4, 0x7, URZ ;  /* 0x0000000704297899 */ /* 0x000fe200080006ff */
[----:B------:R-:W-:Y:S03]  /*59f0*/  @P4 SHF.R.U32.HI R71, RZ, 0x10, R17 ;  /* 0x00000010ff474819 */ /* 0x000fe60000011611 */
[----:B------:R-:W-:Y:S02]  /*5a00*/  @!P1 IMAD.IADD R0, R2, 0x1, -R3 ;  /* 0x0000000102009824 */ /* 0x000fe400078e0a03 */
[----:B------:R-:W-:Y:S02]  /*5a10*/  @!P1 IMAD.IADD R2, R3, 0x1, -R2 ;  /* 0x0000000103029824 */ /* 0x000fe400078e0a02 */
[----:B------:R-:W-:Y:S02]  /*5a20*/  @!P1 IMAD R30, R0, R7, R30 ;  /* 0x00000007001e9224 */ /* 0x000fe400078e021e */
[----:B------:R-:W-:Y:S01]  /*5a30*/  @!P1 IMAD R29, R2, R8, R29 ;  /* 0x00000008021d9224 */ /* 0x000fe200078e021d */
[----:B------:R-:W-:Y:S06]  /*5a40*/  @!P0 BRA `(.L_x_88) ;  /* 0x00000000007c8947 */ /* 0x000fec0003800000 */
[----:B------:R-:W1:Y:S01]  /*5a50*/  LDCU.64 UR8, c[0x4][0x80] ;  /* 0x01001000ff0877ac */ /* 0x000e620008000a00 */
[----:B------:R-:W-:Y:S01]  /*5a60*/  MOV R2, 0x0 ;  /* 0x0000000000027802 */ /* 0x000fe20000000f00 */
[----:B------:R-:W-:Y:S02]  /*5a70*/  HFMA2 R12, -RZ, RZ, 0, 5.9604644775390625e-08 ;  /* 0x00000001ff0c7431 */ /* 0x000fe400000001ff */
[----:B------:R-:W-:Y:S01]  /*5a80*/  IMAD.MOV.U32 R8, RZ, RZ, 0x70 ;  /* 0x00000070ff087424 */ /* 0x000fe200078e00ff */
[----:B------:R2:W3:Y:S01]  /*5a90*/  LDC.64 R14, c[0x4][R2] ;  /* 0x01000000020e7b82 */ /* 0x0004e20000000a00 */
[----:B------:R-:W4:Y:S01]  /*5aa0*/  LDCU.64 UR6, c[0x4][0x88] ;  /* 0x01001100ff0677ac */ /* 0x000f220008000a00 */
[----:B------:R-:W-:Y:S01]  /*5ab0*/  IMAD.MOV.U32 R13, RZ, RZ, RZ ;  /* 0x000000ffff0d7224 */ /* 0x000fe200078e00ff */
[----:B------:R-:W2:Y:S01]  /*5ac0*/  LDCU.64 UR4, c[0x4][0x8] ;  /* 0x01000100ff0477ac */ /* 0x000ea20008000a00 */
[----:B-1----:R-:W-:Y:S01]  /*5ad0*/  MOV R5, UR9 ;  /* 0x0000000900057c02 */ /* 0x002fe20008000f00 */
[----:B------:R-:W-:Y:S01]  /*5ae0*/  IMAD.U32 R4, RZ, RZ, UR8 ;  /* 0x00000008ff047e24 */ /* 0x000fe2000f8e00ff */
[----:B----4-:R-:W-:Y:S01]  /*5af0*/  MOV R7, UR7 ;  /* 0x0000000700077c02 */ /* 0x010fe20008000f00 */
[----:B------:R-:W-:Y:S01]  /*5b00*/  IMAD.U32 R6, RZ, RZ, UR6 ;  /* 0x00000006ff067e24 */ /* 0x000fe2000f8e00ff */
[----:B--2---:R-:W-:Y:S01]  /*5b10*/  MOV R11, UR5 ;  /* 0x00000005000b7c02 */ /* 0x004fe20008000f00 */
[----:B------:R-:W-:Y:S02]  /*5b20*/  IMAD.U32 R10, RZ, RZ, UR4 ;  /* 0x00000004ff0a7e24 */ /* 0x000fe4000f8e00ff */
[----:B------:R-:W-:Y:S07]  /*5b30*/  LEPC R20, `(.L_x_89) ;  /* 0x000000001014794e */ /* 0x000fee0000000000 */
[----:B---3-5:R-:W-:Y:S05]  /*5b40*/  CALL.ABS.NOINC R14 ;  /* 0x000000000e007343 */ /* 0x028fea0003c00000 */
.L_x_89:
[----:B------:R-:W1:Y:S01]  /*5b50*/  LDCU.64 UR8, c[0x4][0x80] ;  /* 0x01001000ff0877ac */ /* 0x000e620008000a00 */
[----:B------:R-:W2:Y:S01]  /*5b60*/  LDC.64 R2, c[0x4][R2] ;  /* 0x0100000002027b82 */ /* 0x000ea20000000a00 */
[----:B------:R-:W-:Y:S02]  /*5b70*/  HFMA2 R12, -RZ, RZ, 0, 5.9604644775390625e-08 ;  /* 0x00000001ff0c7431 */ /* 0x000fe400000001ff */
[----:B------:R-:W-:Y:S02]  /*5b80*/  IMAD.MOV.U32 R8, RZ, RZ, 0x70 ;  /* 0x00000070ff087424 */ /* 0x000fe400078e00ff */
[----:B------:R-:W-:Y:S01]  /*5b90*/  IMAD.MOV.U32 R13, RZ, RZ, RZ ;  /* 0x000000ffff0d7224 */ /* 0x000fe200078e00ff */
[----:B------:R-:W3:Y:S01]  /*5ba0*/  LDCU.64 UR6, c[0x4][0x88] ;  /* 0x01001100ff0677ac */ /* 0x000ee20008000a00 */
[----:B------:R-:W4:Y:S01]  /*5bb0*/  LDCU.64 UR4, c[0x4][0x8] ;  /* 0x01000100ff0477ac */ /* 0x000f220008000a00 */
[----:B-1----:R-:W-:Y:S02]  /*5bc0*/  MOV R4, UR8 ;  /* 0x0000000800047c02 */ /* 0x002fe40008000f00 */
[----:B------:R-:W-:Y:S02]  /*5bd0*/  MOV R5, UR9 ;  /* 0x0000000900057c02 */ /* 0x000fe40008000f00 */
[----:B---3--:R-:W-:Y:S01]  /*5be0*/  MOV R7, UR7 ;  /* 0x0000000700077c02 */ /* 0x008fe20008000f00 */
[----:B------:R-:W-:Y:S01]  /*5bf0*/  IMAD.U32 R6, RZ, RZ, UR6 ;  /* 0x00000006ff067e24 */ /* 0x000fe2000f8e00ff */
[----:B----4-:R-:W-:Y:S01]  /*5c00*/  MOV R11, UR5 ;  /* 0x00000005000b7c02 */ /* 0x010fe20008000f00 */
[----:B------:R-:W-:Y:S02]  /*5c10*/  IMAD.U32 R10, RZ, RZ, UR4 ;  /* 0x00000004ff0a7e24 */ /* 0x000fe4000f8e00ff */
[----:B------:R-:W-:Y:S07]  /*5c20*/  LEPC R20, `(.L_x_88) ;  /* 0x000000001014794e */ /* 0x000fee0000000000 */
[----:B--2---:R-:W-:Y:S05]  /*5c30*/  CALL.ABS.NOINC R2 ;  /* 0x0000000002007343 */ /* 0x004fea0003c00000 */
.L_x_88:
[----:B------:R-:W-:Y:S05]  /*5c40*/  BSYNC.RECONVERGENT B6 ;  /* 0x0000000000067941 */ /* 0x000fea0003800200 */
.L_x_87:
[----:B------:R-:W-:Y:S01]  /*5c50*/  ISETP.NE.U32.AND P4, PT, R58, RZ, PT ;  /* 0x000000ff3a00720c */ /* 0x000fe20003f85070 */
[----:B------:R-:W-:Y:S01]  /*5c60*/  UISETP.NE.AND UP2, UPT, UR44, URZ, UPT ;  /* 0x000000ff2c00728c */ /* 0x000fe2000bf45270 */
[----:B------:R-:W-:Y:S01]  /*5c70*/  ISETP.NE.U32.AND P2, PT, RZ, UR46, PT ;  /* 0x0000002eff007c0c */ /* 0x000fe2000bf45070 */
[----:B------:R-:W-:Y:S01]  /*5c80*/  UISETP.NE.U32.AND UP1, UPT, UR48, URZ, UPT ;  /* 0x000000ff3000728c */ /* 0x000fe2000bf25070 */
[----:B------:R-:W-:Y:S01]  /*5c90*/  ISETP.NE.AND.EX P4, PT, R59, RZ, PT, P4 ;  /* 0x000000ff3b00720c */ /* 0x000fe20003f85340 */
[----:B------:R-:W-:Y:S01]  /*5ca0*/  UPLOP3.LUT UP0, UPT, UPT, UPT, UPT, 0x40, 0x4 ;  /* 0x000000000004789c */ /* 0x000fe20003f0e870 */
[----:B------:R-:W-:Y:S01]  /*5cb0*/  ISETP.NE.AND.EX P2, PT, RZ, UR47, PT, P2 ;  /* 0x0000002fff007c0c */ /* 0x000fe2000bf45320 */
[----:B------:R-:W-:Y:S01]  /*5cc0*/  UISETP.NE.AND.EX UP1, UPT, UR49, URZ, UPT, UP1 ;  /* 0x000000ff3100728c */ /* 0x000fe2000bf25310 */
[----:B------:R-:W-:Y:S04]  /*5cd0*/  PLOP3.LUT P1, PT, PT, PT, UP2, 0x80, 0x8 ;  /* 0x000000000008781c */ /* 0x000fe80003f2f028 */
[----:B------:R-:W-:Y:S06]  /*5ce0*/  @UP2 UPLOP3.LUT UP0, UPT, UPT, UPT, UP1, 0x80, 0x8 ;  /* 0x000000000008289c */ /* 0x000fec0003f0f010 */
[----:B------:R-:W-:Y:S01]  /*5cf0*/  PLOP3.LUT P0, PT, PT, PT, UP0, 0x80, 0x8 ;  /* 0x000000000008781c */ /* 0x000fe20003f0f008 */
[----:B------:R-:W-:Y:S01]  /*5d00*/  @!UPT UIADD3 URZ, UPT, UPT, URZ, URZ, URZ ;  /* 0x000000fffffff290 */ /* 0x000fe2000fffe0ff */
[----:B------:R-:W-:Y:S11]  /*5d10*/  BRA.U !UP1, `(.L_x_90) ;  /* 0x0000000109387547 */ /* 0x000ff6000b800000 */
[----:B------:R-:W-:Y:S01]  /*5d20*/  UISETP.NE.U32.AND UP0, UPT, UR46, URZ, UPT ;  /* 0x000000ff2e00728c */ /* 0x000fe2000bf05070 */
[----:B------:R-:W-:Y:S02]  /*5d30*/  HFMA2 R0, -RZ, RZ, 0, 5.9604644775390625e-08 ;  /* 0x00000001ff007431 */ /* 0x000fe400000001ff */
[----:B------:R-:W-:Y:S01]  /*5d40*/  IMAD.MOV.U32 R64, RZ, RZ, 0x1 ;  /* 0x00000001ff407424 */ /* 0x000fe200078e00ff */
[----:B------:R-:W-:Y:S06]  /*5d50*/  UISETP.NE.AND.EX UP0, UPT, UR47, URZ, UPT, UP0 ;  /* 0x000000ff2f00728c */ /* 0x000fec000bf05300 */
[----:B------:R-:W-:Y:S05]  /*5d60*/  PLOP3.LUT P3, PT, PT, PT, UP0, 0x80, 0x8 ;  /* 0x000000000008781c */ /* 0x000fea0003f6f008 */
[----:B------:R-:W1:Y:S01]  /*5d70*/  @UP0 LDCU.64 UR4, c[0x0][0x888] ;  /* 0x00011100ff0407ac */ /* 0x000e620008000a00 */
[----:B------:R-:W-:Y:S07]  /*5d80*/  @UP0 UIMAD UR6, UR60, UR48, URZ ;  /* 0x000000303c0602a4 */ /* 0x000fee000f8e02ff */
[----:B------:R-:W-:Y:S01]  /*5d90*/  @!P3 PRMT R64, R0, 0x7610, R64 ;  /* 0x000076100040b816 */ /* 0x000fe20000000040 */
[----:B-1----:R-:W-:Y:S06]  /*5da0*/  @UP0 UIMAD.WIDE UR4, UR6, 0x4, UR4 ;  /* 0x00000004060408a5 */ /* 0x002fec000f8e0204 */
[----:B------:R-:W-:Y:S01]  /*5db0*/  IMAD.U32 R2, RZ, RZ, UR4 ;  /* 0x00000004ff027e24 */ /* 0x000fe2000f8e00ff */
[----:B------:R-:W-:Y:S04]  /*5dc0*/  MOV R3, UR5 ;  /* 0x0000000500037c02 */ /* 0x000fe80008000f00 */
[----:B------:R-:W1:Y:S01]  /*5dd0*/  @!UP0 LDCU UR4, c[0x0][0x880] ;  /* 0x00011000ff0487ac */ /* 0x000e620008000800 */
[----:B-----5:R2:W5:Y:S02]  /*5de0*/  @P3 LDG.E R35, desc[UR52][R2.64] ;  /* 0x0000003402233981 */ /* 0x020564000c1e1900 */
[----:B-12---:R-:W-:Y:S02]  /*5df0*/  @!P3 IMAD.U32 R35, RZ, RZ, UR4 ;  /* 0x00000004ff23be24 */ /* 0x006fe4000f8e00ff */
.L_x_90:
[----:B------:R-:W-:Y:S05]  /*5e00*/  @!P4 BRA `(.L_x_91) ;  /* 0x000000000020c947 */ /* 0x000fea0003800000 */
[----:B------:R-:W-:Y:S04]  /*5e10*/  ISETP.NE.U32.AND P3, PT, R56, RZ, PT ;  /* 0x000000ff3800720c */ /* 0x000fe80003f65070 */
[----:B------:R-:W-:Y:S11]  /*5e20*/  ISETP.NE.AND.EX P3, PT, R57, RZ, PT, P3 ;  /* 0x000000ff3900720c */ /* 0x000ff60003f65330 */
[----:B------:R-:W-:Y:S02]  /*5e30*/  @!UPT UIADD3 URZ, UPT, UPT, URZ, URZ, URZ ;  /* 0x000000fffffff290 */ /* 0x000fe4000fffe0ff */
[----:B------:R-:W1:Y:S01]  /*5e40*/  @P3 LDC.64 R2, c[0x0][0x8a8] ;  /* 0x00022a00ff023b82 */ /* 0x000e620000000a00 */
[----:B------:R-:W-:Y:S04]  /*5e50*/  @P3 IMAD R0, R58, UR60, RZ ;  /* 0x0000003c3a003c24 */ /* 0x000fe8000f8e02ff */
[----:B-1----:R-:W-:Y:S05]  /*5e60*/  @P3 IMAD.WIDE R2, R0, 0x4, R2 ;  /* 0x0000000400023825 */ /* 0x002fea00078e0202 */
[----:B-----5:R1:W5:Y:S02]  /*5e70*/  @P3 LDG.E R33, desc[UR52][R2.64] ;  /* 0x0000003402213981 */ /* 0x020364000c1e1900 */
[----:B-1----:R-:W2:Y:S02]  /*5e80*/  @!P3 LDC R33, c[0x0][0x8a0] ;  /* 0x00022800ff21bb82 */ /* 0x002ea40000000800 */
.L_x_91:
[----:B-----5:R-:W-:Y:S01]  /*5e90*/  FSETP.NEU.AND P3, PT, R35, RZ, PT ;  /* 0x000000ff2300720b */ /* 0x020fe20003f6d000 */
[----:B------:R-:W-:Y:S01]  /*5ea0*/  IMAD.SHL.U32 R88, R68, 0x4, RZ ;  /* 0x0000000444587824 */ /* 0x000fe200078e00ff */
[----:B------:R-:W-:Y:S01]  /*5eb0*/  SEL R4, RZ, 0xffffffff, P2 ;  /* 0xffffffffff047807 */ /* 0x000fe20001000000 */
[----:B------:R-:W-:Y:S01]  /*5ec0*/  BSSY B1, `(.L_x_92) ;  /* 0x0000043000017945 */ /* 0x000fe20003800000 */
[----:B------:R-:W-:Y:S01]  /*5ed0*/  @P1 LOP3.LUT P2, RZ, R64, 0xff, RZ, 0xc0, !PT ;  /* 0x000000ff40ff1812 */ /* 0x000fe2000784c0ff */
[----:B------:R-:W-:Y:S01]  /*5ee0*/  VIADD R83, R88, UR36 ;  /* 0x0000002458537c36 */ /* 0x000fe20008000000 */
[----:B------:R-:W-:Y:S01]  /*5ef0*/  @P1 SEL R0, RZ, 0xffffffff, P3 ;  /* 0xffffffffff001807 */ /* 0x000fe20001800000 */
[----:B------:R-:W-:Y:S01]  /*5f00*/  IMAD.MOV.U32 R89, RZ, RZ, 0x1 ;  /* 0x00000001ff597424 */ /* 0x000fe200078e00ff */
[----:B------:R-:W-:Y:S01]  /*5f10*/  LOP3.LUT R74, R74, 0x1, RZ, 0x3c, !PT ;  /* 0x000000014a4a7812 */ /* 0x000fe200078e3cff */
[----:B------:R-:W-:Y:S01]  /*5f20*/  IMAD.MOV.U32 R87, RZ, RZ, RZ ;  /* 0x000000ffff577224 */ /* 0x000fe200078e00ff */
[----:B------:R-:W-:Y:S02]  /*5f30*/  @P0 SEL R0, R4, R0, !P2 ;  /* 0x0000000004000207 */ /* 0x000fe40005000000 */
[----:B------:R-:W-:Y:S02]  /*5f40*/  CS2R R46, SRZ ;  /* 0x00000000002e7805 */ /* 0x000fe4000001ff00 */
[----:B------:R-:W-:Y:S02]  /*5f50*/  LEA R84, R31, UR36, 0x3 ;  /* 0x000000241f547c11 */ /* 0x000fe4000f8e18ff */
[----:B------:R-:W-:Y:S02]  /*5f60*/  CS2R R44, SRZ ;  /* 0x00000000002c7805 */ /* 0x000fe4000001ff00 */
[----:B------:R-:W-:Y:S02]  /*5f70*/  @P1 LOP3.LUT R0, R0, 0x1, RZ, 0xc0, !PT ;  /* 0x0000000100001812 */ /* 0x000fe400078ec0ff */
[----:B------:R-:W-:Y:S02]  /*5f80*/  CS2R R42, SRZ ;  /* 0x00000000002a7805 */ /* 0x000fe4000001ff00 */
[----:B------:R-:W-:Y:S02]  /*5f90*/  SHF.L.U32 R2, R73, 0x1f, RZ ;  /* 0x0000001f49027819 */ /* 0x000fe400000006ff */
[----:B------:R-:W-:Y:S02]  /*5fa0*/  CS2R R40, SRZ ;  /* 0x0000000000287805 */ /* 0x000fe4000001ff00 */
[----:B------:R-:W-:Y:S02]  /*5fb0*/  ISETP.NE.U32.OR P6, PT, R0, 0x1, !P1 ;  /* 0x000000010000780c */ /* 0x000fe40004fc5470 */
[----:B------:R-:W-:Y:S02]  /*5fc0*/  CS2R R50, SRZ ;  /* 0x0000000000327805 */ /* 0x000fe4000001ff00 */
[----:B------:R-:W-:Y:S02]  /*5fd0*/  PLOP3.LUT P2, PT, PT, PT, UP1, 0x80, 0x8 ;  /* 0x000000000008781c */ /* 0x000fe40003f4f018 */
[----:B------:R-:W-:Y:S02]  /*5fe0*/  CS2R R48, SRZ ;  /* 0x0000000000307805 */ /* 0x000fe4000001ff00 */
[----:B------:R-:W-:Y:S02]  /*5ff0*/  LEA.HI R34, R31, R31, RZ, 0x1 ;  /* 0x0000001f1f227211 */ /* 0x000fe400078f08ff */
[----:B------:R-:W-:Y:S02]  /*6000*/  CS2R R54, SRZ ;  /* 0x0000000000367805 */ /* 0x000fe4000001ff00 */
[----:B------:R-:W-:Y:S02]  /*6010*/  LOP3.LUT P4, R79, R64, 0xff, RZ, 0xc0, !PT ;  /* 0x000000ff404f7812 */ /* 0x000fe4000788c0ff */
[----:B------:R-:W-:Y:S02]  /*6020*/  CS2R R52, SRZ ;  /* 0x0000000000347805 */ /* 0x000fe4000001ff00 */
[----:B------:R-:W-:Y:S01]  /*6030*/  SEL R3, RZ, 0xffffffff, P3 ;  /* 0xffffffffff037807 */ /* 0x000fe20001800000 */
[----:B------:R-:W-:Y:S01]  /*6040*/  VIADD R85, R83, 0x400 ;  /* 0x0000040053557836 */ /* 0x000fe20000000000 */
[----:B------:R-:W-:Y:S01]  /*6050*/  P2R R81, PR, RZ, 0x40 ;  /* 0x00000040ff517803 */ /* 0x000fe20000000000 */
[----:B------:R-:W-:Y:S01]  /*6060*/  IMAD.IADD R82, R75, 0x1, R83 ;  /* 0x000000014b527824 */ /* 0x000fe200078e0253 */
[----:B------:R-:W-:Y:S02]  /*6070*/  @P6 SHF.L.U32 R0, R74, 0x1f, RZ ;  /* 0x0000001f4a006819 */ /* 0x000fe400000006ff */
[----:B------:R-:W-:Y:S02]  /*6080*/  @P2 SEL R3, R4, R3, !P4 ;  /* 0x0000000304032207 */ /* 0x000fe40006000000 */
[----:B------:R1:W3:Y:S02]  /*6090*/  @P6 SYNCS.PHASECHK.TRANS64.TRYWAIT P1, [UR36+0x20], R0 ;  /* 0x00002000ff0065a7 */ /* 0x0002e40008021124 */
[----:B------:R-:W-:Y:S04]  /*60a0*/  LOP3.LUT R3, R3, 0x1, RZ, 0xc0, !PT ;  /* 0x0000000103037812 */ /* 0x000fe800078ec0ff */
[----:B------:R-:W-:Y:S04]  /*60b0*/  ISETP.NE.U32.AND P5, PT, R3, 0x1, PT ;  /* 0x000000010300780c */ /* 0x000fe80003fa5070 */
[----:B------:R-:W-:Y:S01]  /*60c0*/  P2R R90, PR, RZ, 0x20 ;  /* 0x00000020ff5a7803 */ /* 0x000fe20000000000 */
[----:B------:R4:W2:Y:S01]  /*60d0*/  SYNCS.PHASECHK.TRANS64.TRYWAIT P0, [R84+URZ+0x90], R2 ;  /* 0x00009002540075a7 */ /* 0x0008a200080011ff */
[C---:B-1----:R-:W-:Y:S01]  /*60e0*/  IMAD.SHL.U32 R0, R34.reuse, 0x40, RZ ;  /* 0x0000004022007824 */ /* 0x042fe200078e00ff */
[----:B------:R-:W-:Y:S04]  /*60f0*/  LOP3.LUT R34, R34, 0xffe, RZ, 0xc0, !PT ;  /* 0x00000ffe22227812 */ /* 0x000fe800078ec0ff */
[----:B------:R-:W-:Y:S01]  /*6100*/  LOP3.LUT R0, R0, 0xffffff80, RZ, 0xc0, !PT ;  /* 0xffffff8000007812 */ /* 0x000fe200078ec0ff */
[----:B------:R-:W-:Y:S04]  /*6110*/  IMAD.IADD R34, R31, 0x1, -R34 ;  /* 0x000000011f227824 */ /* 0x000fe800078e0a22 */
[----:B------:R-:W-:Y:S04]  /*6120*/  IMAD.IADD R0, R32, 0x1, R0 ;  /* 0x0000000120007824 */ /* 0x000fe800078e0200 */
[----:B------:R-:W-:Y:S01]  /*6130*/  IMAD R34, R34, 0x100000, R0 ;  /* 0x0010000022227824 */ /* 0x000fe200078e0200 */
[----:B---3--:R-:W-:Y:S01]  /*6140*/  @P6 SEL R89, RZ, 0x1, !P1 ;  /* 0x00000001ff596807 */ /* 0x008fe20004800000 */
[----:B----4-:R-:W-:Y:S06]  /*6150*/  @!P6 BRA `(.L_x_93) ;  /* 0x000000000064e947 */ /* 0x010fec0003800000 */
[----:B------:R-:W-:Y:S01]  /*6160*/  @P5 IMAD R5, R76, 0x4, R85 ;  /* 0x000000044c055824 */ /* 0x000fe200078e0255 */
[----:B------:R-:W-:Y:S01]  /*6170*/  ISETP.NE.AND P1, PT, R89, RZ, PT ;  /* 0x000000ff5900720c */ /* 0x000fe20003f25270 */
[----:B------:R-:W-:Y:S01]  /*6180*/  IMAD.MOV.U32 R46, RZ, RZ, RZ ;  /* 0x000000ffff2e7224 */ /* 0x000fe200078e00ff */
[----:B------:R-:W-:Y:S01]  /*6190*/  BSSY B0, `(.L_x_94) ;  /* 0x000000d000007945 */ /* 0x000fe20003800000 */
[----:B------:R-:W-:Y:S01]  /*61a0*/  @P5 IMAD.IADD R4, R75, 0x1, R5 ;  /* 0x000000014b045824 */ /* 0x000fe200078e0205 */
[----:B------:R-:W-:Y:S02]  /*61b0*/  CS2R R42, SRZ ;  /* 0x00000000002a7805 */ /* 0x000fe4000001ff00 */
[----:B------:R-:W-:Y:S02]  /*61c0*/  CS2R R40, SRZ ;  /* 0x0000000000287805 */ /* 0x000fe4000001ff00 */
[----:B------:R-:W-:Y:S02]  /*61d0*/  CS2R R44, SRZ ;  /* 0x00000000002c7805 */ /* 0x000fe4000001ff00 */
[----:B------:R-:W-:Y:S02]  /*61e0*/  CS2R R54, SRZ ;  /* 0x0000000000367805 */ /* 0x000fe4000001ff00 */
[----:B------:R-:W-:Y:S02]  /*61f0*/  CS2R R52, SRZ ;  /* 0x0000000000347805 */ /* 0x000fe4000001ff00 */
[----:B------:R-:W-:Y:S02]  /*6200*/  CS2R R50, SRZ ;  /* 0x0000000000327805 */ /* 0x000fe4000001ff00 */
[----:B------:R-:W-:Y:S01]  /*6210*/  CS2R R48, SRZ ;  /* 0x0000000000307805 */ /* 0x000fe2000001ff00 */
[----:B------:R-:W-:Y:S06]  /*6220*/  @P1 BRA `(.L_x_95) ;  /* 0x00000000000c1947 */ /* 0x000fec0003800000 */
[----:B------:R-:W-:Y:S04]  /*6230*/  SHF.L.U32 R3, R74, 0x1f, RZ ;  /* 0x0000001f4a037819 */ /* 0x000fe800000006ff */
[----:B------:R-:W1:Y:S02]  /*6240*/  SYNCS.PHASECHK.TRANS64.TRYWAIT P1, [UR36+0x20], R3 ;  /* 0x00002003ff0075a7 */ /* 0x000e640008021124 */
[----:B-1----:R-:W-:Y:S05]  /*6250*/  @!P1 BRA `(.L_x_96) ;  /* 0x0000003000509947 */ /* 0x002fea0003800000 */
.L_x_95:
[----:B------:R-:W-:Y:S05]  /*6260*/  BSYNC B0 ;  /* 0x0000000000007941 */ /* 0x000fea0003800000 */
.L_x_94:
[----:B------:R-:W-:Y:S01]  /*6270*/  ISETP.NE.AND P1, PT, R90, RZ, PT ;  /* 0x000000ff5a00720c */ /* 0x000fe20003f25270 */
[----:B------:R-:W-:Y:S11]  /*6280*/  HFMA2 R87, -RZ, RZ, 0, 5.9604644775390625e-08 ;  /* 0x00000001ff577431 */ /* 0x000ff600000001ff */
[----:B------:R-:W-:Y:S01]  /*6290*/  @!UPT UIADD3 URZ, UPT, UPT, URZ, URZ, URZ ;  /* 0x000000fffffff290 */ /* 0x000fe2000fffe0ff */
[----:B------:R-:W-:Y:S05]  /*62a0*/  @P1 WARPSYNC.ALL ;  /* 0x0000000000001948 */ /* 0x000fea0003800000 */
[----:B------:R3:W4:Y:S04]  /*62b0*/  @P1 LDSM.16.M88.4 R40, [R5] ;  /* 0x000000000528183b */ /* 0x0007280000000200 */
[----:B------:R3:W1:Y:S04]  /*62c0*/  @P1 LDSM.16.M88.4 R44, [R4] ;  /* 0x00000000042c183b */ /* 0x0006680000000200 */
[----:B------:R3:W1:Y:S04]  /*62d0*/  @P1 LDSM.16.M88.4 R52, [R88+UR36+0x400] ;  /* 0x000400245834183b */ /* 0x0006680008000200 */
[----:B------:R3:W1:Y:S02]  /*62e0*/  @P1 LDSM.16.M88.4 R48, [R82+0x400] ;  /* 0x000400005230183b */ /* 0x0006640000000200 */
.L_x_93:
[----:B------:R-:W-:Y:S05]  /*62f0*/  BSYNC B1 ;  /* 0x0000000000017941 */ /* 0x000fea0003800000 */
.L_x_92:
[----:B-1----:R-:W-:Y:S04]  /*6300*/  SHF.R.U32.HI R0, RZ, 0x15, R34 ;  /* 0x00000015ff007819 */ /* 0x002fe80000011622 */
[----:B------:R-:W-:Y:S01]  /*6310*/  LOP3.LUT P1, RZ, R0, 0x3, R69, 0x48, !PT ;  /* 0x0000000300ff7812 */ /* 0x000fe20007824845 */
[----:B------:R-:W-:Y:S01]  /*6320*/  @!UPT UIADD3 URZ, UPT, UPT, URZ, URZ, URZ ;  /* 0x000000fffffff290 */ /* 0x000fe2000fffe0ff */
[----:B--2---:R-:W-:Y:S11]  /*6330*/  @P0 BRA `(.L_x_97) ;  /* 0x0000000000080947 */ /* 0x004ff60003800000 */
[----:B------:R-:W1:Y:S02]  /*6340*/  SYNCS.PHASECHK.TRANS64.TRYWAIT P0, [R84+URZ+0x90], R2 ;  /* 0x00009002540075a7 */ /* 0x000e6400080011ff */
[----:B-1----:R-:W-:Y:S05]  /*6350*/  @!P0 BRA `(.L_x_98) ;  /* 0x0000003000288947 */ /* 0x002fea0003800000 */
.L_x_97:
[----:B------:R-:W-:Y:S05]  /*6360*/  @!P1 BRA `(.L_x_99) ;  /* 0x0000000000409947 */ /* 0x000fea0003800000 */
[----:B------:R-:W3:Y:S01]  /*6370*/  LDCU.64 UR8, c[0x4][0x70] ;  /* 0x01000e00ff0877ac */ /* 0x000ee20008000a00 */
[----:B------:R-:W-:Y:S01]  /*6380*/  MOV R3, 0x0 ;  /* 0x0000000000037802 */ /* 0x000fe20000000f00 */
[----:B------:R-:W-:Y:S02]  /*6390*/  HFMA2 R12, -RZ, RZ, 0, 5.9604644775390625e-08 ;  /* 0x00000001ff0c7431 */ /* 0x000fe400000001ff */
[----:B------:R-:W-:Y:S02]  /*63a0*/  IMAD.MOV.U32 R8, RZ, RZ, 0x192 ;  /* 0x00000192ff087424 */ /* 0x000fe400078e00ff */
[----:B------:R-:W-:Y:S01]  /*63b0*/  IMAD.MOV.U32 R13, RZ, RZ, RZ ;  /* 0x000000ffff0d7224 */ /* 0x000fe200078e00ff */
[----:B------:R-:W2:Y:S01]  /*63c0*/  LDCU.64 UR6, c[0x4][0x78] ;  /* 0x01000f00ff0677ac */ /* 0x000ea20008000a00 */
[----:B-1----:R-:W1:Y:S01]  /*63d0*/  LDC.64 R2, c[0x4][R3] ;  /* 0x0100000003027b82 */ /* 0x002e620000000a00 */
[----:B------:R-:W5:Y:S01]  /*63e0*/  LDCU.64 UR4, c[0x4][0x10] ;  /* 0x01000200ff0477ac */ /* 0x000f620008000a00 */
[----:B---3--:R-:W-:Y:S01]  /*63f0*/  MOV R5, UR9 ;  /* 0x0000000900057c02 */ /* 0x008fe20008000f00 */
[----:B------:R-:W-:Y:S01]  /*6400*/  IMAD.U32 R4, RZ, RZ, UR8 ;  /* 0x00000008ff047e24 */ /* 0x000fe2000f8e00ff */
[----:B--2---:R-:W-:Y:S01]  /*6410*/  MOV R7, UR7 ;  /* 0x0000000700077c02 */ /* 0x004fe20008000f00 */
[----:B------:R-:W-:Y:S01]  /*6420*/  IMAD.U32 R6, RZ, RZ, UR6 ;  /* 0x00000006ff067e24 */ /* 0x000fe2000f8e00ff */
[----:B-----5:R-:W-:Y:S01]  /*6430*/  MOV R11, UR5 ;  /* 0x00000005000b7c02 */ /* 0x020fe20008000f00 */
[----:B------:R-:W-:Y:S02]  /*6440*/  IMAD.U32 R10, RZ, RZ, UR4 ;  /* 0x00000004ff0a7e24 */ /* 0x000fe4000f8e00ff */
[----:B------:R-:W-:Y:S07]  /*6450*/  LEPC R20, `(.L_x_99) ;  /* 0x000000001014794e */ /* 0x000fee0000000000 */
[----:B-1--4-:R-:W-:Y:S05]  /*6460*/  CALL.ABS.NOINC R2 ;  /* 0x0000000002007343 */ /* 0x012fea0003c00000 */
.L_x_99:
[----:B------:R-:W-:Y:S01]  /*6470*/  LOP3.LUT R20, R52, 0xffffe000, RZ, 0xc0, !PT ;  /* 0xffffe00034147812 */ /* 0x000fe200078ec0ff */
[----:B------:R-:W-:Y:S05]  /*6480*/  WARPSYNC.ALL ;  /* 0x0000000000007948 */ /* 0x000fea0003800000 */
[----:B------:R-:W-:Y:S01]  /*6490*/  R2UR UR4, R34 ;  /* 0x00000000220472ca */ /* 0x000fe200000e0000 */
[----:B------:R-:W-:Y:S01]  /*64a0*/  IMAD.SHL.U32 R91, R76, 0x4, RZ ;  /* 0x000000044c5b7824 */ /* 0x000fe200078e00ff */
[----:B------:R-:W-:Y:S01]  /*64b0*/  LOP3.LUT R21, R53, 0xffffe000, RZ, 0xc0, !PT ;  /* 0xffffe00035157812 */ /* 0x000fe200078ec0ff */
[----:B------:R-:W-:Y:S01]  /*64c0*/  BSSY.RECONVERGENT B0, `(.L_x_100) ;  /* 0x0000059000007945 */ /* 0x000fe20003800200 */
[----:B------:R-:W-:Y:S02]  /*64d0*/  ISETP.NE.AND P0, PT, R77, RZ, PT ;  /* 0x000000ff4d00720c */ /* 0x000fe40003f05270 */
[----:B------:R-:W-:Y:S05]  /*64e0*/  IADD3 R85, PT, PT, R85, R91, RZ ;  /* 0x0000005b55557210 */ /* 0x000fea0007ffe0ff */
[----:B------:R-:W-:Y:S02]  /*64f0*/  IMAD.IADD R86, R75, 0x1, R85 ;  /* 0x000000014b567824 */ /* 0x000fe400078e0255 */
[----:B---3--:R-:W2:Y:S02]  /*6500*/  LDTM.16dp128bit.x8 R4, tmem[UR4] ;  /* 0x00000004000479ee */ /* 0x008ea40008180000 */
[C---:B--2---:R-:W-:Y:S01]  /*6510*/  FMUL R0, R33.reuse, R4 ;  /* 0x0000000421007220 */ /* 0x044fe20000400000 */
[C---:B-1----:R-:W-:Y:S01]  /*6520*/  FMUL R2, R33.reuse, R5 ;  /* 0x0000000521027220 */ /* 0x042fe20000400000 */
[C---:B------:R-:W-:Y:S01]  /*6530*/  FMUL R3, R33.reuse, R6 ;  /* 0x0000000621037220 */ /* 0x040fe20000400000 */
[----:B------:R-:W-:Y:S01]  /*6540*/  FMUL R4, R33, R8 ;  /* 0x0000000821047220 */ /* 0x000fe20000400000 */
[C---:B------:R-:W-:Y:S01]  /*6550*/  FFMA R36, R35.reuse, R20, R0 ;  /* 0x0000001423247223 */ /* 0x040fe20000000000 */
[----:B------:R-:W-:Y:S01]  /*6560*/  LOP3.LUT R0, R54, 0xffffe000, RZ, 0xc0, !PT ;  /* 0xffffe00036007812 */ /* 0x000fe200078ec0ff */
[----:B------:R-:W-:Y:S01]  /*6570*/  FFMA R37, R35, R21, R2 ;  /* 0x0000001523257223 */ /* 0x000fe20000000002 */
[----:B------:R-:W-:Y:S01]  /*6580*/  LOP3.LUT R2, R55, 0xffffe000, RZ, 0xc0, !PT ;  /* 0xffffe00037027812 */ /* 0x000fe200078ec0ff */
[C---:B------:R-:W-:Y:S01]  /*6590*/  FMUL R5, R33.reuse, R9 ;  /* 0x0000000921057220 */ /* 0x040fe20000400000 */
[----:B------:R-:W-:Y:S01]  /*65a0*/  F2FP.TF32.F32.PACK_B R36, R36 ;  /* 0x00000024ff24723e */ /* 0x000fe200024050ff */
[C---:B------:R-:W-:Y:S01]  /*65b0*/  FMUL R8, R33.reuse, R12 ;  /* 0x0000000c21087220 */ /* 0x040fe20000400000 */
[----:B------:R-:W-:Y:S01]  /*65c0*/  F2FP.TF32.F32.PACK_B R37, R37 ;  /* 0x00000025ff25723e */ /* 0x000fe200024050ff */
[C---:B------:R-:W-:Y:S01]  /*65d0*/  FMUL R9, R33.reuse, R13 ;  /* 0x0000000d21097220 */ /* 0x040fe20000400000 */
[C---:B------:R-:W-:Y:S01]  /*65e0*/  FMUL R12, R33.reuse, R16 ;  /* 0x00000010210c7220 */ /* 0x040fe20000400000 */
[----:B------:R-:W-:Y:S01]  /*65f0*/  LOP3.LUT R16, R48, 0xffffe000, RZ, 0xc0, !PT ;  /* 0xffffe00030107812 */ /* 0x000fe200078ec0ff */
[C---:B------:R-:W-:Y:S01]  /*6600*/  FMUL R7, R33.reuse, R7 ;  /* 0x0000000721077220 */ /* 0x040fe20000400000 */
[----:B------:R-:W-:Y:S01]  /*6610*/  FMUL R13, R33, R17 ;  /* 0x00000011210d7220 */ /* 0x000fe20000400000 */
[----:B------:R-:W-:Y:S01]  /*6620*/  LOP3.LUT R17, R49, 0xffffe000, RZ, 0xc0, !PT ;  /* 0xffffe00031117812 */ /* 0x000fe200078ec0ff */
[----:B------:R-:W-:Y:S01]  /*6630*/  FFMA R38, R35, R0, R3 ;  /* 0x0000000023267223 */ /* 0x000fe20000000003 */
[----:B------:R-:W-:Y:S01]  /*6640*/  LOP3.LUT R0, R50, 0xffffe000, RZ, 0xc0, !PT ;  /* 0xffffe00032007812 */ /* 0x000fe200078ec0ff */
[----:B------:R-:W-:Y:S01]  /*6650*/  FMUL R6, R33, R10 ;  /* 0x0000000a21067220 */ /* 0x000fe20000400000 */
[----:B----4-:R-:W-:Y:S01]  /*6660*/  LOP3.LUT R3, R41, 0xffffe000, RZ, 0xc0, !PT ;  /* 0xffffe00029037812 */ /* 0x010fe200078ec0ff */
[----:B------:R-:W-:Y:S01]  /*6670*/  FFMA R39, R35, R2, R7 ;  /* 0x0000000223277223 */ /* 0x000fe20000000007 */
[----:B------:R-:W-:Y:S01]  /*6680*/  LOP3.LUT R2, R51, 0xffffe000, RZ, 0xc0, !PT ;  /* 0xffffe00033027812 */ /* 0x000fe200078ec0ff */
[C---:B------:R-:W-:Y:S01]  /*6690*/  FFMA R4, R35.reuse, R16, R4 ;  /* 0x0000001023047223 */ /* 0x040fe20000000004 */
[----:B------:R-:W-:Y:S01]  /*66a0*/  LOP3.LUT R16, R42, 0xffffe000, RZ, 0xc0, !PT ;  /* 0xffffe0002a107812 */ /* 0x000fe200078ec0ff */
[C---:B------:R-:W-:Y:S01]  /*66b0*/  FFMA R5, R35.reuse, R17, R5 ;  /* 0x0000001123057223 */ /* 0x040fe20000000005 */
[----:B------:R-:W-:Y:S01]  /*66c0*/  F2FP.TF32.F32.PACK_B R38, R38 ;  /* 0x00000026ff26723e */ /* 0x000fe200024050ff */
[----:B------:R-:W-:Y:S01]  /*66d0*/  FFMA R6, R35, R0, R6 ;  /* 0x0000000023067223 */ /* 0x000fe20000000006 */
[----:B------:R-:W-:Y:S01]  /*66e0*/  LOP3.LUT R0, R40, 0xffffe000, RZ, 0xc0, !PT ;  /* 0xffffe00028007812 */ /* 0x000fe200078ec0ff */
[C---:B------:R-:W-:Y:S01]  /*66f0*/  FMUL R11, R33.reuse, R11 ;  /* 0x0000000b210b7220 */ /* 0x040fe20000400000 */
[----:B------:R-:W-:Y:S01]  /*6700*/  F2FP.TF32.F32.PACK_B R39, R39 ;  /* 0x00000027ff27723e */ /* 0x000fe200024050ff */
[----:B------:R-:W-:Y:S01]  /*6710*/  FMUL R10, R33, R14 ;  /* 0x0000000e210a7220 */ /* 0x000fe20000400000 */
[----:B------:R-:W-:Y:S01]  /*6720*/  F2FP.TF32.F32.PACK_B R4, R4 ;  /* 0x00000004ff04723e */ /* 0x000fe200024050ff */
[----:B------:R-:W-:Y:S01]  /*6730*/  FFMA R7, R35, R2, R11 ;  /* 0x0000000223077223 */ /* 0x000fe2000000000b */
[----:B------:R-:W-:Y:S01]  /*6740*/  LOP3.LUT R2, R43, 0xffffe000, RZ, 0xc0, !PT ;  /* 0xffffe0002b027812 */ /* 0x000fe200078ec0ff */
[----:B------:R-:W-:Y:S01]  /*6750*/  FFMA R8, R35, R0, R8 ;  /* 0x0000000023087223 */ /* 0x000fe20000000008 */
[----:B------:R-:W-:Y:S01]  /*6760*/  LOP3.LUT R0, R44, 0xffffe000, RZ, 0xc0, !PT ;  /* 0xffffe0002c007812 */ /* 0x000fe200078ec0ff */
[----:B------:R1:W-:Y:S01]  /*6770*/  STSM.16.M88.4 [R83+0x400], R36 ;  /* 0x0004002453007844 */ /* 0x0003e20000000200 */
[----:B------:R-:W-:Y:S01]  /*6780*/  F2FP.TF32.F32.PACK_B R5, R5 ;  /* 0x00000005ff05723e */ /* 0x000fe200024050ff */
[----:B------:R-:W-:Y:S01]  /*6790*/  FMUL R15, R33, R15 ;  /* 0x0000000f210f7220 */ /* 0x000fe20000400000 */
[----:B------:R-:W-:Y:S01]  /*67a0*/  F2FP.TF32.F32.PACK_B R6, R6 ;  /* 0x00000006ff06723e */ /* 0x000fe200024050ff */
[C---:B------:R-:W-:Y:S01]  /*67b0*/  FFMA R9, R35.reuse, R3, R9 ;  /* 0x0000000323097223 */ /* 0x040fe20000000009 */
[C---:B------:R-:W-:Y:S01]  /*67c0*/  FFMA R10, R35.reuse, R16, R10 ;  /* 0x00000010230a7223 */ /* 0x040fe2000000000a */
[----:B------:R-:W-:Y:S01]  /*67d0*/  FFMA R11, R35, R2, R15 ;  /* 0x00000002230b7223 */ /* 0x000fe2000000000f */
[----:B------:R-:W-:Y:S01]  /*67e0*/  LOP3.LUT R2, R45, 0xffffe000, RZ, 0xc0, !PT ;  /* 0xffffe0002d027812 */ /* 0x000fe200078ec0ff */
[----:B------:R-:W-:Y:S01]  /*67f0*/  FFMA R12, R35, R0, R12 ;  /* 0x00000000230c7223 */ /* 0x000fe2000000000c */
[----:B------:R-:W-:Y:S01]  /*6800*/  LOP3.LUT R3, R46, 0xffffe000, RZ, 0xc0, !PT ;  /* 0xffffe0002e037812 */ /* 0x000fe200078ec0ff */
[----:B------:R-:W-:Y:S01]  /*6810*/  FMUL R14, R33, R18 ;  /* 0x00000012210e7220 */ /* 0x000fe20000400000 */
[----:B------:R-:W-:Y:S01]  /*6820*/  LOP3.LUT R0, R47, 0xffffe000, RZ, 0xc0, !PT ;  /* 0xffffe0002f007812 */ /* 0x000fe200078ec0ff */
[----:B------:R-:W-:Y:S01]  /*6830*/  FMUL R19, R33, R19 ;  /* 0x0000001321137220 */ /* 0x000fe20000400000 */
[----:B------:R-:W-:Y:S01]  /*6840*/  F2FP.TF32.F32.PACK_B R7, R7 ;  /* 0x00000007ff07723e */ /* 0x000fe200024050ff */
[C---:B------:R-:W-:Y:S01]  /*6850*/  FFMA R13, R35.reuse, R2, R13 ;  /* 0x00000002230d7223 */ /* 0x040fe2000000000d */
[C---:B------:R-:W-:Y:S01]  /*6860*/  FFMA R14, R35.reuse, R3, R14 ;  /* 0x00000003230e7223 */ /* 0x040fe2000000000e */
[----:B------:R-:W-:Y:S01]  /*6870*/  FFMA R15, R35, R0, R19 ;  /* 0x00000000230f7223 */ /* 0x000fe20000000013 */
[----:B------:R-:W-:Y:S01]  /*6880*/  F2FP.TF32.F32.PACK_B R8, R8 ;  /* 0x00000008ff08723e */ /* 0x000fe200024050ff */
[----:B------:R1:W-:Y:S01]  /*6890*/  STSM.16.M88.4 [R82+0x400], R4 ;  /* 0x0004000452007844 */ /* 0x0003e20000000200 */
[----:B------:R-:W-:Y:S02]  /*68a0*/  F2FP.TF32.F32.PACK_B R9, R9 ;  /* 0x00000009ff09723e */ /* 0x000fe400024050ff */
[----:B------:R-:W-:Y:S02]  /*68b0*/  F2FP.TF32.F32.PACK_B R10, R10 ;  /* 0x0000000aff0a723e */ /* 0x000fe400024050ff */
[----:B------:R-:W-:Y:S02]  /*68c0*/  F2FP.TF32.F32.PACK_B R11, R11 ;  /* 0x0000000bff0b723e */ /* 0x000fe400024050ff */
[----:B------:R-:W-:Y:S02]  /*68d0*/  F2FP.TF32.F32.PACK_B R12, R12 ;  /* 0x0000000cff0c723e */ /* 0x000fe400024050ff */
[----:B------:R-:W-:Y:S01]  /*68e0*/  F2FP.TF32.F32.PACK_B R13, R13 ;  /* 0x0000000dff0d723e */ /* 0x000fe200024050ff */
[----:B------:R1:W-:Y:S01]  /*68f0*/  STSM.16.M88.4 [R85], R8 ;  /* 0x0000000855007844 */ /* 0x0003e20000000200 */
[----:B------:R-:W-:Y:S02]  /*6900*/  F2FP.TF32.F32.PACK_B R14, R14 ;  /* 0x0000000eff0e723e */ /* 0x000fe400024050ff */
[----:B------:R-:W-:Y:S05]  /*6910*/  F2FP.TF32.F32.PACK_B R15, R15 ;  /* 0x0000000fff0f723e */ /* 0x000fea00024050ff */
[----:B------:R1:W-:Y:S01]  /*6920*/  STSM.16.M88.4 [R86], R12 ;  /* 0x0000000c56007844 */ /* 0x0003e20000000200 */
[----:B------:R-:W-:Y:S01]  /*6930*/  @!PT LDS RZ, [RZ] ;  /* 0x00000000fffff984 */ /* 0x000fe20000000800 */
[----:B------:R-:W-:Y:S01]  /*6940*/  @!PT LDS RZ, [RZ] ;  /* 0x00000000fffff984 */ /* 0x000fe20000000800 */
[----:B------:R-:W-:Y:S01]  /*6950*/  @!PT LDS RZ, [RZ] ;  /* 0x00000000fffff984 */ /* 0x000fe20000000800 */
[----:B------:R-:W-:Y:S01]  /*6960*/  @!PT LDS RZ, [RZ] ;  /* 0x00000000fffff984 */ /* 0x000fe20000000800 */
[----:B------:R2:W-:Y:S07]  /*6970*/  MEMBAR.ALL.CTA ;  /* 0x0000000000007992 */ /* 0x0005ee0000008000 */
[----:B--2---:R-:W2:Y:S02]  /*6980*/  FENCE.VIEW.ASYNC.S ;  /* 0x00000000000073c6 */ /* 0x004ea40000000000 */
[----:B--2---:R-:W-:Y:S06]  /*6990*/  BAR.SYNC.DEFER_BLOCKING 0x1, 0x80 ;  /* 0x0042000000007b1d */ /* 0x004fec0000010000 */
[----:B------:R-:W-:Y:S05]  /*69a0*/  @P0 BRA `(.L_x_101) ;  /* 0x0000000000280947 */ /* 0x000fea0003800000 */
[----:B------:R-:W-:Y:S01]  /*69b0*/  UIADD3 UR4, UPT, UPT, UR36, 0x400, URZ ;  /* 0x0000040024047890 */ /* 0x000fe2000fffe0ff */
[----:B------:R-:W-:Y:S05]  /*69c0*/  UMOV UR43, UR60 ;  /* 0x0000003c002b7c82 */ /* 0x000fea0008000000 */
[----:B------:R-:W-:Y:S01]  /*69d0*/  MOV R70, UR4 ;  /* 0x0000000400467c02 */ /* 0x000fe20008000f00 */
[----:B------:R-:W-:Y:S03]  /*69e0*/  UIADD3 UR4, UP0, UPT, UR50, 0x680, URZ ;  /* 0x0000068032047890 */ /* 0x000fe6000ff1e0ff */
[----:B------:R-:W-:Y:S01]  /*69f0*/  R2UR UR40, R70 ;  /* 0x00000000462872ca */ /* 0x000fe200000e0000 */
[----:B------:R-:W-:Y:S11]  /*6a00*/  UIADD3.X UR5, UPT, UPT, URZ, UR51, URZ, UP0, !UPT ;  /* 0x00000033ff057290 */ /* 0x000ff600087fe4ff */
[----:B------:R-:W-:Y:S01]  /*6a10*/  @!UPT UIADD3 URZ, UPT, UPT, URZ, URZ, URZ ;  /* 0x000000fffffff290 */ /* 0x000fe2000fffe0ff */
[----:B------:R2:W-:Y:S01]  /*6a20*/  UTMASTG.3D [UR40], [UR4] ;  /* 0x00000028040073b5 */ /* 0x0005e20008010000 */
[----:B------:R0:W-:Y:S01]  /*6a30*/  UTMACMDFLUSH ;  /* 0x00000000000079b7 */ /* 0x0001e20000000000 */
[----:B--2---:R-:W-:Y:S04]  /*6a40*/  DEPBAR.LE SB0, 0x1 ;  /* 0x000080400000791a */ /* 0x004fe80000000000 */
.L_x_101:
[----:B------:R-:W-:Y:S05]  /*6a50*/  BSYNC.RECONVERGENT B0 ;  /* 0x0000000000007941 */ /* 0x000fea0003800200 */
.L_x_100:
[----:B------:R-:W-:Y:S01]  /*6a60*/  BAR.SYNC.DEFER_BLOCKING 0x1, 0x80 ;  /* 0x0042000000007b1d */ /* 0x000fe20000010000 */
[----:B------:R-:W-:Y:S01]  /*6a70*/  ISETP.NE.AND P1, PT, R81, RZ, PT ;  /* 0x000000ff5100720c */ /* 0x000fe20003f25270 */
[----:B------:R-:W-:Y:S01]  /*6a80*/  UISETP.NE.AND UP0, UPT, UR39, URZ, UPT ;  /* 0x000000ff2700728c */ /* 0x000fe2000bf05270 */
[----:B------:R-:W-:Y:S11]  /*6a90*/  LEA R2, R87, UR36, 0x3 ;  /* 0x0000002457027c11 */ /* 0x000ff6000f8e18ff */
[----:B------:R-:W-:Y:S01]  /*6aa0*/  @P1 SHF.L.U32 R3, R74, 0x1f, RZ ;  /* 0x0000001f4a031819 */ /* 0x000fe200000006ff */
[----:B------:R-:W-:Y:S06]  /*6ab0*/  BRA.U !UP0, `(.L_x_102) ;  /* 0x0000000108247547 */ /* 0x000fec000b800000 */
[----:B-1----:R-:W-:Y:S01]  /*6ac0*/  IMAD.U32 R4, RZ, RZ, UR37 ;  /* 0x00000025ff047e24 */ /* 0x002fe2000f8e00ff */
[----:B------:R-:W-:Y:S01]  /*6ad0*/  MOV R0, UR45 ;  /* 0x0000002d00007c02 */ /* 0x000fe20008000f00 */
[----:B------:R-:W-:Y:S03]  /*6ae0*/  UIADD3 UR4, UPT, UPT, UR37, 0x1, URZ ;  /* 0x0000000125047890 */ /* 0x000fe6000fffe0ff */
[----:B------:R-:W-:Y:S01]  /*6af0*/  @P1 LEA R4, R4, UR36, 0x3 ;  /* 0x0000002404041c11 */ /* 0x000fe2000f8e18ff */
[----:B------:R-:W-:Y:S04]  /*6b00*/  UISETP.NE.AND UP0, UPT, UR4, 0x4, UPT ;  /* 0x000000040400788c */ /* 0x000fe8000bf05270 */
[----:B------:R-:W-:Y:S01]  /*6b10*/  @P1 VIADD R4, R4, 0x40 ;  /* 0x0000004004041836 */ /* 0x000fe20000000000 */
[----:B------:R-:W-:Y:S04]  /*6b20*/  USEL UR37, UR4, URZ, UP0 ;  /* 0x000000ff04257287 */ /* 0x000fe80008000000 */
[----:B------:R-:W-:Y:S04]  /*6b30*/  @P1 PRMT R0, R0, 0x654, R4 ;  /* 0x0000065400001816 */ /* 0x000fe80000000004 */
[----:B------:R2:W-:Y:S04]  /*6b40*/  @P1 SYNCS.ARRIVE.TRANS64.RED.A1T0 RZ, [R0+URZ], RZ ;  /* 0x000000ff00ff19a7 */ /* 0x0005e800081004ff */
.L_x_102:
[----:B------:R-:W3:Y:S01]  /*6b50*/  @P1 SYNCS.PHASECHK.TRANS64.TRYWAIT P0, [R2+URZ+0x20], R3 ;  /* 0x00002003020015a7 */ /* 0x000ee200080011ff */
[----:B------:R-:W-:Y:S01]  /*6b60*/  BSSY B1, `(.L_x_103) ;  /* 0x0000017000017945 */ /* 0x000fe20003800000 */
[----:B---3--:R-:W-:Y:S03]  /*6b70*/  @P1 SEL R89, RZ, 0x1, !P0 ;  /* 0x00000001ff591807 */ /* 0x008fe60004000000 */
[----:B------:R-:W-:Y:S05]  /*6b80*/  @!P1 BRA `(.L_x_104) ;  /* 0x0000000000509947 */ /* 0x000fea0003800000 */
[----:B------:R-:W-:Y:S01]  /*6b90*/  ISETP.NE.AND P1, PT, R90, RZ, PT ;  /* 0x000000ff5a00720c */ /* 0x000fe20003f25270 */
[----:B------:R-:W-:Y:S01]  /*6ba0*/  BSSY B0, `(.L_x_105) ;  /* 0x000000a000007945 */ /* 0x000fe20003800000 */
[----:B------:R-:W-:Y:S11]  /*6bb0*/  ISETP.NE.AND P0, PT, R89, RZ, PT ;  /* 0x000000ff5900720c */ /* 0x000ff60003f05270 */
[----:B-1----:R-:W-:Y:S04]  /*6bc0*/  @P1 IMAD R5, R87, 0x2000, R88 ;  /* 0x0000200057051824 */ /* 0x002fe800078e0258 */
[----:B------:R-:W-:Y:S05]  /*6bd0*/  @P1 VIADD R4, R5, UR36 ;  /* 0x0000002405041c36 */ /* 0x000fea0008000000 */
[----:B------:R-:W-:Y:S01]  /*6be0*/  @P1 IADD3 R3, PT, PT, R91, R4, RZ ;  /* 0x000000045b031210 */ /* 0x000fe20007ffe0ff */
[----:B------:R-:W-:Y:S01]  /*6bf0*/  @P1 IMAD.IADD R4, R75, 0x1, R4 ;  /* 0x000000014b041824 */ /* 0x000fe200078e0204 */
[----:B------:R-:W-:Y:S06]  /*6c00*/  @P0 BRA `(.L_x_106) ;  /* 0x00000000000c0947 */ /* 0x000fec0003800000 */
[----:B--2---:R-:W-:Y:S04]  /*6c10*/  SHF.L.U32 R0, R74, 0x1f, RZ ;  /* 0x0000001f4a007819 */ /* 0x004fe800000006ff */
[----:B------:R-:W1:Y:S02]  /*6c20*/  SYNCS.PHASECHK.TRANS64.TRYWAIT P0, [R2+URZ+0x20], R0 ;  /* 0x00002000020075a7 */ /* 0x000e6400080011ff */
[----:B-1----:R-:W-:Y:S05]  /*6c30*/  @!P0 BRA `(.L_x_107) ;  /* 0x0000002800048947 */ /* 0x002fea0003800000 */
.L_x_106:
[----:B------:R-:W-:Y:S05]  /*6c40*/  BSYNC B0 ;  /* 0x0000000000007941 */ /* 0x000fea0003800000 */
.L_x_105:
[----:B------:R-:W-:Y:S02]  /*6c50*/  ISETP.NE.AND P0, PT, R90, RZ, PT ;  /* 0x000000ff5a00720c */ /* 0x000fe40003f05270 */
[----:B------:R-:W-:Y:S11]  /*6c60*/  IADD3 R87, PT, PT, R87, 0x1, RZ ;  /* 0x0000000157577810 */ /* 0x000ff60007ffe0ff */
[----:B-12---:R-:W-:Y:S01]  /*6c70*/  @P0 IMAD.IADD R0, R75, 0x1, R3 ;  /* 0x000000014b000824 */ /* 0x006fe200078e0203 */
[----:B------:R-:W-:Y:S05]  /*6c80*/  @P0 WARPSYNC.ALL ;  /* 0x0000000000000948 */ /* 0x000fea0003800000 */
[----:B------:R3:W4:Y:S04]  /*6c90*/  @P0 LDSM.16.M88.4 R52, [R5+UR36+0x400] ;  /* 0x000400240534083b */ /* 0x0007280008000200 */
[----:B------:R3:W1:Y:S04]  /*6ca0*/  @P0 LDSM.16.M88.4 R48, [R4+0x400] ;  /* 0x000400000430083b */ /* 0x0006680000000200 */
[----:B------:R3:W2:Y:S04]  /*6cb0*/  @P0 LDSM.16.M88.4 R40, [R3+0x400] ;  /* 0x000400000328083b */ /* 0x0006a80000000200 */
[----:B------:R3:W1:Y:S02]  /*6cc0*/  @P0 LDSM.16.M88.4 R44, [R0+0x400] ;  /* 0x00040000002c083b */ /* 0x0006640000000200 */
.L_x_104:
[----:B------:R-:W-:Y:S05]  /*6cd0*/  BSYNC B1 ;  /* 0x0000000000017941 */ /* 0x000fea0003800000 */
.L_x_103:
[----:B--23--:R-:W-:Y:S05]  /*6ce0*/  VIADD R0, R34, 0x20 ;  /* 0x0000002022007836 */ /* 0x00cfea0000000000 */
[----:B------:R-:W-:Y:S04]  /*6cf0*/  SHF.R.U32.HI R0, RZ, 0x15, R0 ;  /* 0x00000015ff007819 */ /* 0x000fe80000011600 */
[----:B------:R-:W-:Y:S11]  /*6d00*/  LOP3.LUT P0, RZ, R0, 0x3, R69, 0x48, !PT ;  /* 0x0000000300ff7812 */ /* 0x000ff60007804845 */
[----:B------:R-:W-:Y:S02]  /*6d10*/  @!UPT UIADD3 URZ, UPT, UPT, URZ, URZ, URZ ;  /* 0x000000fffffff290 */ /* 0x000fe4000fffe0ff */
[----:B------:R-:W-:Y:S05]  /*6d20*/  @!P0 BRA `(.L_x_108) ;  /* 0x0000000000408947 */ /* 0x000fea0003800000 */
[----:B------:R-:W2:Y:S01]  /*6d30*/  LDCU.64 UR8, c[0x4][0x70] ;  /* 0x01000e00ff0877ac */ /* 0x000ea20008000a00 */
[----:B------:R-:W-:Y:S01]  /*6d40*/  MOV R3, 0x0 ;  /* 0x0000000000037802 */ /* 0x000fe20000000f00 */
[----:B-1----:R-:W-:Y:S02]  /*6d50*/  HFMA2 R12, -RZ, RZ, 0, 5.9604644775390625e-08 ;  /* 0x00000001ff0c7431 */ /* 0x002fe400000001ff */
[----:B------:R-:W-:Y:S02]  /*6d60*/  IMAD.MOV.U32 R8, RZ, RZ, 0x192 ;  /* 0x00000192ff087424 */ /* 0x000fe400078e00ff */
[----:B------:R-:W-:Y:S01]  /*6d70*/  IMAD.MOV.U32 R13, RZ, RZ, RZ ;  /* 0x000000ffff0d7224 */ /* 0x000fe200078e00ff */
[----:B------:R-:W1:Y:S01]  /*6d80*/  LDCU.64 UR6, c[0x4][0x78] ;  /* 0x01000f00ff0677ac */ /* 0x000e620008000a00 */
[----:B------:R-:W3:Y:S01]  /*6d90*/  LDC.64 R2, c[0x4][R3] ;  /* 0x0100000003027b82 */ /* 0x000ee20000000a00 */
[----:B------:R-:W5:Y:S01]  /*6da0*/  LDCU.64 UR4, c[0x4][0x10] ;  /* 0x01000200ff0477ac */ /* 0x000f620008000a00 */
[----:B--2---:R-:W-:Y:S01]  /*6db0*/  MOV R5, UR9 ;  /* 0x0000000900057c02 */ /* 0x004fe20008000f00 */
[----:B------:R-:W-:Y:S01]  /*6dc0*/  IMAD.U32 R4, RZ, RZ, UR8 ;  /* 0x00000008ff047e24 */ /* 0x000fe2000f8e00ff */
[----:B-1----:R-:W-:Y:S01]  /*6dd0*/  MOV R7, UR7 ;  /* 0x0000000700077c02 */ /* 0x002fe20008000f00 */
[----:B------:R-:W-:Y:S01]  /*6de0*/  IMAD.U32 R6, RZ, RZ, UR6 ;  /* 0x00000006ff067e24 */ /* 0x000fe2000f8e00ff */
[----:B-----5:R-:W-:Y:S01]  /*6df0*/  MOV R11, UR5 ;  /* 0x00000005000b7c02 */ /* 0x020fe20008000f00 */
[----:B------:R-:W-:Y:S02]  /*6e00*/  IMAD.U32 R10, RZ, RZ, UR4 ;  /* 0x00000004ff0a7e24 */ /* 0x000fe4000f8e00ff */
[----:B------:R-:W-:Y:S07]  /*6e10*/  LEPC R20, `(.L_x_108) ;  /* 0x000000001014794e */ /* 0x000fee0000000000 */
[----:B---34-:R-:W-:Y:S05]  /*6e20*/  CALL.ABS.NOINC R2 ;  /* 0x0000000002007343 */ /* 0x018fea0003c00000 */
.L_x_108:
[----:B------:R-:W-:Y:S01]  /*6e30*/  ISETP.NE.AND P6, PT, R81, RZ, PT ;  /* 0x000000ff5100720c */ /* 0x000fe20003fc5270 */
[----:B------:R-:W-:Y:S05]  /*6e40*/  WARPSYNC.ALL ;  /* 0x0000000000007948 */ /* 0x000fea0003800000 */
[----:B------:R-:W-:Y:S01]  /*6e50*/  R2UR UR4, R34 ;  /* 0x00000000220472ca */ /* 0x000fe200000e0000 */
[----:B------:R-:W-:Y:S01]  /*6e60*/  IMAD.U32 R0, RZ, RZ, UR37 ;  /* 0x00000025ff007e24 */ /* 0x000fe2000f8e00ff */
[----:B----4-:R-:W-:Y:S01]  /*6e70*/  LOP3.LUT R20, R52, 0xffffe000, RZ, 0xc0, !PT ;  /* 0xffffe00034147812 */ /* 0x010fe200078ec0ff */
[----:B------:R-:W-:Y:S01]  /*6e80*/  IMAD.U32 R21, RZ, RZ, UR45 ;  /* 0x0000002dff157e24 */ /* 0x000fe2000f8e00ff */
[----:B------:R-:W-:Y:S01]  /*6e90*/  ISETP.NE.AND P0, PT, R77, RZ, PT ;  /* 0x000000ff4d00720c */ /* 0x000fe20003f05270 */
[----:B------:R-:W-:Y:S02]  /*6ea0*/  BSSY.RECONVERGENT B0, `(.L_x_109) ;  /* 0x000005b000007945 */ /* 0x000fe40003800200 */
[----:B------:R-:W-:Y:S05]  /*6eb0*/  @P6 LEA R0, R0, UR36, 0x3 ;  /* 0x0000002400006c11 */ /* 0x000fea000f8e18ff */
[----:B------:R-:W-:Y:S01]  /*6ec0*/  @P6 VIADD R0, R0, 0x40 ;  /* 0x0000004000006836 */ /* 0x000fe20000000000 */
[----:B-1----:R-:W1:Y:S04]  /*6ed0*/  LDTM.16dp128bit.x8 R4, tmem[UR4+0x20] ;  /* 0x00002004000479ee */ /* 0x002e680008180000 */
[----:B------:R-:W-:Y:S01]  /*6ee0*/  @P6 PRMT R21, R21, 0x654, R0 ;  /* 0x0000065415156816 */ /* 0x000fe20000000000 */
[C---:B-1----:R-:W-:Y:S01]  /*6ef0*/  FMUL R0, R33.reuse, R4 ;  /* 0x0000000421007220 */ /* 0x042fe20000400000 */
[C---:B------:R-:W-:Y:S01]  /*6f00*/  FMUL R4, R33.reuse, R8 ;  /* 0x0000000821047220 */ /* 0x040fe20000400000 */
[C---:B------:R-:W-:Y:S01]  /*6f10*/  FMUL R8, R33.reuse, R12 ;  /* 0x0000000c21087220 */ /* 0x040fe20000400000 */
[----:B------:R-:W-:Y:S01]  /*6f20*/  FMUL R12, R33, R16 ;  /* 0x00000010210c7220 */ /* 0x000fe20000400000 */
[----:B------:R-:W-:Y:S01]  /*6f30*/  LOP3.LUT R16, R53, 0xffffe000, RZ, 0xc0, !PT ;  /* 0xffffe00035107812 */ /* 0x000fe200078ec0ff */
[C---:B------:R-:W-:Y:S01]  /*6f40*/  FMUL R2, R33.reuse, R5 ;  /* 0x0000000521027220 */ /* 0x040fe20000400000 */
[C---:B------:R-:W-:Y:S01]  /*6f50*/  FMUL R3, R33.reuse, R6 ;  /* 0x0000000621037220 */ /* 0x040fe20000400000 */
[----:B------:R-:W-:Y:S01]  /*6f60*/  FMUL R5, R33, R9 ;  /* 0x0000000921057220 */ /* 0x000fe20000400000 */
[----:B------:R-:W-:Y:S01]  /*6f70*/  FFMA R36, R35, R20, R0 ;  /* 0x0000001423247223 */ /* 0x000fe20000000000 */
[----:B------:R-:W-:Y:S01]  /*6f80*/  LOP3.LUT R0, R54, 0xffffe000, RZ, 0xc0, !PT ;  /* 0xffffe00036007812 */ /* 0x000fe200078ec0ff */
[C---:B------:R-:W-:Y:S01]  /*6f90*/  FMUL R6, R33.reuse, R10 ;  /* 0x0000000a21067220 */ /* 0x040fe20000400000 */
[C---:B------:R-:W-:Y:S01]  /*6fa0*/  FMUL R9, R33.reuse, R13 ;  /* 0x0000000d21097220 */ /* 0x040fe20000400000 */
[C---:B------:R-:W-:Y:S01]  /*6fb0*/  FMUL R10, R33.reuse, R14 ;  /* 0x0000000e210a7220 */ /* 0x040fe20000400000 */
[----:B------:R-:W-:Y:S01]  /*6fc0*/  F2FP.TF32.F32.PACK_B R36, R36 ;  /* 0x00000024ff24723e */ /* 0x000fe200024050ff */
[----:B------:R-:W-:Y:S01]  /*6fd0*/  FMUL R13, R33, R17 ;  /* 0x00000011210d7220 */ /* 0x000fe20000400000 */
[----:B------:R-:W-:Y:S01]  /*6fe0*/  LOP3.LUT R17, R55, 0xffffe000, RZ, 0xc0, !PT ;  /* 0xffffe00037117812 */ /* 0x000fe200078ec0ff */
[----:B------:R-:W-:Y:S01]  /*6ff0*/  FMUL R14, R33, R18 ;  /* 0x00000012210e7220 */ /* 0x000fe20000400000 */
[----:B------:R-:W-:Y:S01]  /*7000*/  LOP3.LUT R18, R48, 0xffffe000, RZ, 0xc0, !PT ;  /* 0xffffe00030127812 */ /* 0x000fe200078ec0ff */
[----:B------:R-:W-:Y:S01]  /*7010*/  FFMA R37, R35, R16, R2 ;  /* 0x0000001023257223 */ /* 0x000fe20000000002 */
[----:B------:R-:W-:Y:S01]  /*7020*/  LOP3.LUT R2, R49, 0xffffe000, RZ, 0xc0, !PT ;  /* 0xffffe00031027812 */ /* 0x000fe200078ec0ff */
[----:B------:R-:W-:Y:S01]  /*7030*/  FMUL R7, R33, R7 ;  /* 0x0000000721077220 */ /* 0x000fe20000400000 */
[----:B------:R-:W-:Y:S01]  /*7040*/  LOP3.LUT R16, R41, 0xffffe000, RZ, 0xc0, !PT ;  /* 0xffffe00029107812 */ /* 0x000fe200078ec0ff */
[C---:B------:R-:W-:Y:S01]  /*7050*/  FFMA R38, R35.reuse, R0, R3 ;  /* 0x0000000023267223 */ /* 0x040fe20000000003 */
[----:B------:R-:W-:Y:S01]  /*7060*/  LOP3.LUT R0, R50, 0xffffe000, RZ, 0xc0, !PT ;  /* 0xffffe00032007812 */ /* 0x000fe200078ec0ff */
[C---:B------:R-:W-:Y:S01]  /*7070*/  FFMA R39, R35.reuse, R17, R7 ;  /* 0x0000001123277223 */ /* 0x040fe20000000007 */
[----:B------:R-:W-:Y:S01]  /*7080*/  LOP3.LUT R3, R40, 0xffffe000, RZ, 0xc0, !PT ;  /* 0xffffe00028037812 */ /* 0x000fe200078ec0ff */
[C---:B------:R-:W-:Y:S01]  /*7090*/  FFMA R4, R35.reuse, R18, R4 ;  /* 0x0000001223047223 */ /* 0x040fe20000000004 */
[----:B------:R-:W-:Y:S01]  /*70a0*/  F2FP.TF32.F32.PACK_B R37, R37 ;  /* 0x00000025ff25723e */ /* 0x000fe200024050ff */
[----:B------:R-:W-:Y:S01]  /*70b0*/  FFMA R5, R35, R2, R5 ;  /* 0x0000000223057223 */ /* 0x000fe20000000005 */
[----:B------:R-:W-:Y:S01]  /*70c0*/  LOP3.LUT R2, R51, 0xffffe000, RZ, 0xc0, !PT ;  /* 0xffffe00033027812 */ /* 0x000fe200078ec0ff */
[----:B------:R-:W-:Y:S01]  /*70d0*/  FMUL R11, R33, R11 ;  /* 0x0000000b210b7220 */ /* 0x000fe20000400000 */
[----:B------:R-:W-:Y:S01]  /*70e0*/  F2FP.TF32.F32.PACK_B R38, R38 ;  /* 0x00000026ff26723e */ /* 0x000fe200024050ff */
[C---:B------:R-:W-:Y:S01]  /*70f0*/  FFMA R6, R35.reuse, R0, R6 ;  /* 0x0000000023067223 */ /* 0x040fe20000000006 */
[----:B------:R-:W-:Y:S01]  /*7100*/  LOP3.LUT R0, R42, 0xffffe000, RZ, 0xc0, !PT ;  /* 0xffffe0002a007812 */ /* 0x000fe200078ec0ff */
[----:B------:R-:W-:Y:S01]  /*7110*/  FFMA R7, R35, R2, R11 ;  /* 0x0000000223077223 */ /* 0x000fe2000000000b */
[----:B------:R-:W-:Y:S01]  /*7120*/  LOP3.LUT R2, R43, 0xffffe000, RZ, 0xc0, !PT ;  /* 0xffffe0002b027812 */ /* 0x000fe200078ec0ff */
[----:B------:R-:W-:Y:S01]  /*7130*/  FFMA R8, R35, R3, R8 ;  /* 0x0000000323087223 */ /* 0x000fe20000000008 */
[----:B------:R-:W-:Y:S01]  /*7140*/  LOP3.LUT R3, R45, 0xffffe000, RZ, 0xc0, !PT ;  /* 0xffffe0002d037812 */ /* 0x000fe200078ec0ff */
[----:B------:R-:W-:Y:S01]  /*7150*/  FFMA R9, R35, R16, R9 ;  /* 0x0000001023097223 */ /* 0x000fe20000000009 */
[----:B------:R-:W-:Y:S01]  /*7160*/  F2FP.TF32.F32.PACK_B R39, R39 ;  /* 0x00000027ff27723e */ /* 0x000fe200024050ff */
[----:B------:R-:W-:Y:S01]  /*7170*/  FMUL R15, R33, R15 ;  /* 0x0000000f210f7220 */ /* 0x000fe20000400000 */
[----:B------:R-:W-:Y:S01]  /*7180*/  LOP3.LUT R16, R46, 0xffffe000, RZ, 0xc0, !PT ;  /* 0xffffe0002e107812 */ /* 0x000fe200078ec0ff */
[C---:B------:R-:W-:Y:S01]  /*7190*/  FFMA R10, R35.reuse, R0, R10 ;  /* 0x00000000230a7223 */ /* 0x040fe2000000000a */
        /* <DEDUP_REMOVED lines=8> */
[----:B------:R-:W-:Y:S01]  /*7220*/  F2FP.TF32.F32.PACK_B R6, R6 ;  /* 0x00000006ff06723e */ /* 0x000fe200024050ff */
[C---:B------:R-:W-:Y:S01]  /*7230*/  FFMA R13, R35.reuse, R3, R13 ;  /* 0x00000003230d7223 */ /* 0x040fe2000000000d */
[----:B------:R-:W-:Y:S01]  /*7240*/  F2FP.TF32.F32.PACK_B R7, R7 ;  /* 0x00000007ff07723e */ /* 0x000fe200024050ff */
[C---:B------:R-:W-:Y:S01]  /*7250*/  FFMA R14, R35.reuse, R16, R14 ;  /* 0x00000010230e7223 */ /* 0x040fe2000000000e */
[----:B------:R-:W-:Y:S01]  /*7260*/  FFMA R15, R35, R2, R19 ;  /* 0x00000002230f7223 */ /* 0x000fe20000000013 */
[----:B------:R-:W-:Y:S02]  /*7270*/  F2FP.TF32.F32.PACK_B R8, R8 ;  /* 0x00000008ff08723e */ /* 0x000fe400024050ff */
[----:B------:R1:W-:Y:S01]  /*7280*/  STSM.16.M88.4 [R82+0x2400], R4 ;  /* 0x0024000452007844 */ /* 0x0003e20000000200 */
[----:B------:R-:W-:Y:S02]  /*7290*/  F2FP.TF32.F32.PACK_B R9, R9 ;  /* 0x00000009ff09723e */ /* 0x000fe400024050ff */
[----:B------:R-:W-:Y:S02]  /*72a0*/  F2FP.TF32.F32.PACK_B R10, R10 ;  /* 0x0000000aff0a723e */ /* 0x000fe400024050ff */
[----:B------:R-:W-:Y:S02]  /*72b0*/  F2FP.TF32.F32.PACK_B R11, R11 ;  /* 0x0000000bff0b723e */ /* 0x000fe400024050ff */
[----:B------:R-:W-:Y:S02]  /*72c0*/  F2FP.TF32.F32.PACK_B R12, R12 ;  /* 0x0000000cff0c723e */ /* 0x000fe400024050ff */
[----:B------:R-:W-:Y:S01]  /*72d0*/  F2FP.TF32.F32.PACK_B R13, R13 ;  /* 0x0000000dff0d723e */ /* 0x000fe200024050ff */
[----:B------:R1:W-:Y:S01]  /*72e0*/  STSM.16.M88.4 [R85+0x2000], R8 ;  /* 0x0020000855007844 */ /* 0x0003e20000000200 */
[----:B------:R-:W-:Y:S02]  /*72f0*/  F2FP.TF32.F32.PACK_B R14, R14 ;  /* 0x0000000eff0e723e */ /* 0x000fe400024050ff */
[----:B------:R-:W-:Y:S02]  /*7300*/  F2FP.TF32.F32.PACK_B R15, R15 ;  /* 0x0000000fff0f723e */ /* 0x000fe400024050ff */
[----:B------:R-:W-:Y:S02]  /*7310*/  LEA R0, R87, UR36, 0x3 ;  /* 0x0000002457007c11 */ /* 0x000fe4000f8e18ff */
[----:B------:R-:W-:Y:S01]  /*7320*/  @P6 SHF.L.U32 R2, R74, 0x1f, RZ ;  /* 0x0000001f4a026819 */ /* 0x000fe200000006ff */
[----:B------:R1:W-:Y:S01]  /*7330*/  STSM.16.M88.4 [R86+0x2000], R12 ;  /* 0x0020000c56007844 */ /* 0x0003e20000000200 */
        /* <DEDUP_REMOVED lines=8> */
[----:B------:R-:W-:Y:S02]  /*73c0*/  UIADD3 UR4, UP0, UPT, UR50, 0x680, URZ ;  /* 0x0000068032047890 */ /* 0x000fe4000ff1e0ff */
[----:B------:R-:W-:Y:S02]  /*73d0*/  UIADD3 UR9, UPT, UPT, UR41, 0x20, URZ ;  /* 0x0000002029097890 */ /* 0x000fe4000fffe0ff */
[----:B------:R-:W-:Y:S02]  /*73e0*/  UIADD3 UR8, UPT, UPT, UR36, 0x2400, URZ ;  /* 0x0000240024087890 */ /* 0x000fe4000fffe0ff */
[----:B------:R-:W-:Y:S01]  /*73f0*/  UIADD3.X UR5, UPT, UPT, URZ, UR51, URZ, UP0, !UPT ;  /* 0x00000033ff057290 */ /* 0x000fe200087fe4ff */
[----:B------:R-:W-:Y:S01]  /*7400*/  UMOV UR10, UR42 ;  /* 0x0000002a000a7c82 */ /* 0x000fe20008000000 */
[----:B------:R-:W-:Y:S07]  /*7410*/  UMOV UR11, UR60 ;  /* 0x0000003c000b7c82 */ /* 0x000fee0008000000 */
[----:B------:R2:W-:Y:S01]  /*7420*/  UTMASTG.3D [UR8], [UR4] ;  /* 0x00000008040073b5 */ /* 0x0005e20008010000 */
[----:B------:R0:W-:Y:S01]  /*7430*/  UTMACMDFLUSH ;  /* 0x00000000000079b7 */ /* 0x0001e20000000000 */
[----:B--2---:R-:W-:Y:S04]  /*7440*/  DEPBAR.LE SB0, 0x1 ;  /* 0x000080400000791a */ /* 0x004fe80000000000 */
.L_x_110:
[----:B------:R-:W-:Y:S05]  /*7450*/  BSYNC.RECONVERGENT B0 ;  /* 0x0000000000007941 */ /* 0x000fea0003800200 */
.L_x_109:
[----:B------:R-:W-:Y:S01]  /*7460*/  BAR.SYNC.DEFER_BLOCKING 0x1, 0x80 ;  /* 0x0042000000007b1d */ /* 0x000fe20000010000 */
[----:B------:R-:W-:Y:S04]  /*7470*/  UIADD3 UR4, UPT, UPT, UR37, 0x1, URZ ;  /* 0x0000000125047890 */ /* 0x000fe8000fffe0ff */
[----:B------:R-:W-:Y:S04]  /*7480*/  UISETP.NE.AND UP0, UPT, UR4, 0x4, UPT ;  /* 0x000000040400788c */ /* 0x000fe8000bf05270 */
[----:B------:R-:W-:Y:S01]  /*7490*/  USEL UR38, UR4, URZ, UP0 ;  /* 0x000000ff04267287 */ /* 0x000fe20008000000 */
[----:B------:R2:W-:Y:S01]  /*74a0*/  @P6 SYNCS.ARRIVE.TRANS64.RED.A1T0 RZ, [R21+URZ], RZ ;  /* 0x000000ff15ff69a7 */ /* 0x0005e200081004ff */
[----:B------:R-:W-:Y:S01]  /*74b0*/  BSSY B1, `(.L_x_111) ;  /* 0x0000018000017945 */ /* 0x000fe20003800000 */
[----:B------:R-:W3:Y:S02]  /*74c0*/  @P6 SYNCS.PHASECHK.TRANS64.TRYWAIT P0, [R0+URZ+0x20], R2 ;  /* 0x00002002000065a7 */ /* 0x000ee400080011ff */
[----:B---3--:R-:W-:Y:S01]  /*74d0*/  @P6 SEL R89, RZ, 0x1, !P0 ;  /* 0x00000001ff596807 */ /* 0x008fe20004000000 */
[----:B--2---:R-:W-:Y:S06]  /*74e0*/  @!P6 BRA `(.L_x_112) ;  /* 0x000000000050e947 */ /* 0x004fec0003800000 */
        /* <DEDUP_REMOVED lines=8> */
[----:B------:R-:W-:Y:S04]  /*7570*/  SHF.L.U32 R5, R74, 0x1f, RZ ;  /* 0x0000001f4a057819 */ /* 0x000fe800000006ff */
[----:B------:R-:W1:Y:S02]  /*7580*/  SYNCS.PHASECHK.TRANS64.TRYWAIT P0, [R0+URZ+0x20], R5 ;  /* 0x00002005000075a7 */ /* 0x000e6400080011ff */
[----:B-1----:R-:W-:Y:S05]  /*7590*/  @!P0 BRA `(.L_x_115) ;  /* 0x0000001c00c08947 */ /* 0x002fea0003800000 */
.L_x_114:
[----:B------:R-:W-:Y:S05]  /*75a0*/  BSYNC B0 ;  /* 0x0000000000007941 */ /* 0x000fea0003800000 */
.L_x_113:
[----:B------:R-:W-:Y:S02]  /*75b0*/  ISETP.NE.AND P0, PT, R90, RZ, PT ;  /* 0x000000ff5a00720c */ /* 0x000fe40003f05270 */
[----:B------:R-:W-:Y:S11]  /*75c0*/  IADD3 R87, PT, PT, R87, 0x1, RZ ;  /* 0x0000000157577810 */ /* 0x000ff60007ffe0ff */
[----:B-1----:R-:W-:Y:S01]  /*75d0*/  @P0 IMAD.IADD R0, R75, 0x1, R2 ;  /* 0x000000014b000824 */ /* 0x002fe200078e0202 */
[----:B------:R-:W-:Y:S05]  /*75e0*/  @P0 WARPSYNC.ALL ;  /* 0x0000000000000948 */ /* 0x000fea0003800000 */
[----:B------:R2:W3:Y:S04]  /*75f0*/  @P0 LDSM.16.M88.4 R52, [R4+UR36+0x400] ;  /* 0x000400240434083b */ /* 0x0004e80008000200 */
[----:B------:R2:W4:Y:S04]  /*7600*/  @P0 LDSM.16.M88.4 R48, [R3+0x400] ;  /* 0x000400000330083b */ /* 0x0005280000000200 */
[----:B------:R2:W1:Y:S04]  /*7610*/  @P0 LDSM.16.M88.4 R40, [R2+0x400] ;  /* 0x000400000228083b */ /* 0x0004680000000200 */
[----:B------:R2:W1:Y:S02]  /*7620*/  @P0 LDSM.16.M88.4 R44, [R0+0x400] ;  /* 0x00040000002c083b */ /* 0x0004640000000200 */
.L_x_112:
[----:B------:R-:W-:Y:S05]  /*7630*/  BSYNC B1 ;  /* 0x0000000000017941 */ /* 0x000fea0003800000 */
.L_x_111:
[----:B--2---:R-:W-:Y:S05]  /*7640*/  VIADD R0, R34, 0x40 ;  /* 0x0000004022007836 */ /* 0x004fea0000000000 */
        /* <DEDUP_REMOVED lines=20> */
.L_x_116:
[----:B------:R-:W-:Y:S01]  /*7790*/  ISETP.NE.AND P6, PT, R81, RZ, PT ;  /* 0x000000ff5100720c */ /* 0x000fe20003fc5270 */
[----:B------:R-:W-:Y:S05]  /*77a0*/  WARPSYNC.ALL ;  /* 0x0000000000007948 */ /* 0x000fea0003800000 */
[----:B------:R-:W-:Y:S01]  /*77b0*/  R2UR UR4, R34 ;  /* 0x00000000220472ca */ /* 0x000fe200000e0000 */
[----:B------:R-:W-:Y:S01]  /*77c0*/  IMAD.U32 R0, RZ, RZ, UR38 ;  /* 0x00000026ff007e24 */ /* 0x000fe2000f8e00ff */
[----:B---3--:R-:W-:Y:S01]  /*77d0*/  LOP3.LUT R20, R52, 0xffffe000, RZ, 0xc0, !PT ;  /* 0xffffe00034147812 */ /* 0x008fe200078ec0ff */
        /* <DEDUP_REMOVED lines=24> */
[----:B----4-:R-:W-:Y:S01]  /*7960*/  LOP3.LUT R18, R48, 0xffffe000, RZ, 0xc0, !PT ;  /* 0xffffe00030127812 */ /* 0x010fe200078ec0ff */
        /* <DEDUP_REMOVED lines=68> */
.L_x_118:
[----:B------:R-:W-:Y:S05]  /*7db0*/  BSYNC.RECONVERGENT B0 ;  /* 0x0000000000007941 */ /* 0x000fea0003800200 */
.L_x_117:
        /* <DEDUP_REMOVED lines=12> */
[----:B------:R-:W-:Y:S04]  /*7e80*/  @P1 IMAD R87, R87, 0x2000, R88 ;  /* 0x0000200057571824 */ /* 0x000fe800078e0258 */
[----:B------:R-:W-:Y:S05]  /*7e90*/  @P1 VIADD R3, R87, UR36 ;  /* 0x0000002457031c36 */ /* 0x000fea0008000000 */
[----:B------:R-:W-:Y:S01]  /*7ea0*/  @P1 IADD3 R91, PT, PT, R91, R3, RZ ;  /* 0x000000035b5b1210 */ /* 0x000fe20007ffe0ff */
[----:B------:R-:W-:Y:S01]  /*7eb0*/  @P1 IMAD.IADD R3, R75, 0x1, R3 ;  /* 0x000000014b031824 */ /* 0x000fe200078e0203 */
[----:B------:R-:W-:Y:S06]  /*7ec0*/  @P0 BRA `(.L_x_122) ;  /* 0x00000000000c0947 */ /* 0x000fec0003800000 */
[----:B------:R-:W-:Y:S04]  /*7ed0*/  SHF.L.U32 R0, R74, 0x1f, RZ ;  /* 0x0000001f4a007819 */ /* 0x000fe800000006ff */
[----:B------:R-:W2:Y:S02]  /*7ee0*/  SYNCS.PHASECHK.TRANS64.TRYWAIT P0, [R2+URZ+0x20], R0 ;  /* 0x00002000020075a7 */ /* 0x000ea400080011ff */
[----:B--2---:R-:W-:Y:S05]  /*7ef0*/  @!P0 BRA `(.L_x_123) ;  /* 0x00000014007c8947 */ /* 0x004fea0003800000 */
.L_x_122:
[----:B------:R-:W-:Y:S05]  /*7f00*/  BSYNC B0 ;  /* 0x0000000000007941 */ /* 0x000fea0003800000 */
.L_x_121:
[----:B------:R-:W-:Y:S11]  /*7f10*/  ISETP.NE.AND P0, PT, R90, RZ, PT ;  /* 0x000000ff5a00720c */ /* 0x000ff60003f05270 */
[----:B------:R-:W-:Y:S02]  /*7f20*/  @!UPT UIADD3 URZ, UPT, UPT, URZ, URZ, URZ ;  /* 0x000000fffffff290 */ /* 0x000fe4000fffe0ff */
[----:B--2---:R-:W-:Y:S01]  /*7f30*/  @P0 IADD3 R0, PT, PT, R75, R91, RZ ;  /* 0x0000005b4b000210 */ /* 0x004fe20007ffe0ff */
[----:B------:R-:W-:Y:S05]  /*7f40*/  @P0 WARPSYNC.ALL ;  /* 0x0000000000000948 */ /* 0x000fea0003800000 */
[----:B------:R2:W3:Y:S04]  /*7f50*/  @P0 LDSM.16.M88.4 R52, [R87+UR36+0x400] ;  /* 0x000400245734083b */ /* 0x0004e80008000200 */
[----:B------:R2:W4:Y:S04]  /*7f60*/  @P0 LDSM.16.M88.4 R48, [R3+0x400] ;  /* 0x000400000330083b */ /* 0x0005280000000200 */
[----:B------:R2:W1:Y:S04]  /*7f70*/  @P0 LDSM.16.M88.4 R40, [R91+0x400] ;  /* 0x000400005b28083b */ /* 0x0004680000000200 */
[----:B------:R2:W1:Y:S02]  /*7f80*/  @P0 LDSM.16.M88.4 R44, [R0+0x400] ;  /* 0x00040000002c083b */ /* 0x0004640000000200 */
.L_x_120:
[----:B------:R-:W-:Y:S05]  /*7f90*/  BSYNC B1 ;  /* 0x0000000000017941 */ /* 0x000fea0003800000 */
.L_x_119:
        /* <DEDUP_REMOVED lines=21> */
.L_x_124:
[----:B------:R-:W-:Y:S01]  /*80f0*/  ISETP.NE.AND P0, PT, R77, RZ, PT ;  /* 0x000000ff4d00720c */ /* 0x000fe20003f05270 */
[----:B------:R-:W-:Y:S05]  /*8100*/  WARPSYNC.ALL ;  /* 0x0000000000007948 */ /* 0x000fea0003800000 */
[----:B------:R-:W-:Y:S01]  /*8110*/  R2UR UR4, R34 ;  /* 0x00000000220472ca */ /* 0x000fe200000e0000 */
[----:B------:R-:W-:Y:S01]  /*8120*/  BSSY.RECONVERGENT B0, `(.L_x_125) ;  /* 0x000005c000007945 */ /* 0x000fe20003800200 */
[----:B---3--:R-:W-:Y:S02]  /*8130*/  LOP3.LUT R0, R52, 0xffffe000, RZ, 0xc0, !PT ;  /* 0xffffe00034007812 */ /* 0x008fe400078ec0ff */
[----:B------:R-:W-:Y:S02]  /*8140*/  LOP3.LUT R2, R53, 0xffffe000, RZ, 0xc0, !PT ;  /* 0xffffe00035027812 */ /* 0x000fe400078ec0ff */
[----:B------:R-:W-:Y:S02]  /*8150*/  LOP3.LUT R3, R54, 0xffffe000, RZ, 0xc0, !PT ;  /* 0xffffe00036037812 */ /* 0x000fe400078ec0ff */
[----:B------:R-:W-:Y:S02]  /*8160*/  LOP3.LUT R20, R55, 0xffffe000, RZ, 0xc0, !PT ;  /* 0xffffe00037147812 */ /* 0x000fe400078ec0ff */
[----:B----4-:R-:W-:Y:S02]  /*8170*/  LOP3.LUT R21, R48, 0xffffe000, RZ, 0xc0, !PT ;  /* 0xffffe00030157812 */ /* 0x010fe400078ec0ff */
[----:B------:R-:W-:Y:S01]  /*8180*/  LOP3.LUT R34, R49, 0xffffe000, RZ, 0xc0, !PT ;  /* 0xffffe00031227812 */ /* 0x000fe200078ec0ff */
[----:B-1----:R-:W1:Y:S01]  /*8190*/  LDTM.16dp128bit.x8 R4, tmem[UR4+0x60] ;  /* 0x00006004000479ee */ /* 0x002e620008180000 */
[----:B------:R-:W-:Y:S01]  /*81a0*/  R2UR UR4, R84 ;  /* 0x00000000540472ca */ /* 0x000fe200000e0000 */
[----:B------:R-:W-:Y:S01]  /*81b0*/  NOP ;  /* 0x0000000000007918 */ /* 0x000fe20000000000 */
[----:B------:R-:W-:Y:S02]  /*81c0*/  LOP3.LUT R36, R50, 0xffffe000, RZ, 0xc0, !PT ;  /* 0xffffe00032247812 */ /* 0x000fe400078ec0ff */
[----:B------:R-:W-:Y:S02]  /*81d0*/  LOP3.LUT R37, R51, 0xffffe000, RZ, 0xc0, !PT ;  /* 0xffffe00033257812 */ /* 0x000fe400078ec0ff */
[----:B------:R-:W-:Y:S02]  /*81e0*/  LOP3.LUT R38, R40, 0xffffe000, RZ, 0xc0, !PT ;  /* 0xffffe00028267812 */ /* 0x000fe400078ec0ff */
[----:B------:R-:W-:Y:S02]  /*81f0*/  LOP3.LUT R39, R41, 0xffffe000, RZ, 0xc0, !PT ;  /* 0xffffe00029277812 */ /* 0x000fe400078ec0ff */
[----:B------:R-:W-:Y:S02]  /*8200*/  LOP3.LUT R40, R42, 0xffffe000, RZ, 0xc0, !PT ;  /* 0xffffe0002a287812 */ /* 0x000fe400078ec0ff */
[----:B------:R-:W-:Y:S01]  /*8210*/  LOP3.LUT R41, R43, 0xffffe000, RZ, 0xc0, !PT ;  /* 0xffffe0002b297812 */ /* 0x000fe200078ec0ff */
[----:B------:R-:W-:Y:S01]  /*8220*/  UIADD3 UR4, UPT, UPT, UR4, 0xb0, URZ ;  /* 0x000000b004047890 */ /* 0x000fe2000fffe0ff */
[----:B------:R-:W-:Y:S02]  /*8230*/  LOP3.LUT R42, R44, 0xffffe000, RZ, 0xc0, !PT ;  /* 0xffffe0002c2a7812 */ /* 0x000fe400078ec0ff */
[----:B------:R-:W-:Y:S01]  /*8240*/  LOP3.LUT R43, R45, 0xffffe000, RZ, 0xc0, !PT ;  /* 0xffffe0002d2b7812 */ /* 0x000fe200078ec0ff */
[----:B------:R-:W-:Y:S01]  /*8250*/  UPRMT UR4, UR45, 0x654, UR4 ;  /* 0x000006542d047896 */ /* 0x000fe20008000004 */
[----:B------:R-:W-:Y:S02]  /*8260*/  LOP3.LUT R44, R46, 0xffffe000, RZ, 0xc0, !PT ;  /* 0xffffe0002e2c7812 */ /* 0x000fe400078ec0ff */
[----:B------:R-:W-:Y:S01]  /*8270*/  LOP3.LUT R45, R47, 0xffffe000, RZ, 0xc0, !PT ;  /* 0xffffe0002f2d7812 */ /* 0x000fe200078ec0ff */
[C---:B-1----:R-:W-:Y:S01]  /*8280*/  FMUL R4, R33.reuse, R4 ;  /* 0x0000000421047220 */ /* 0x042fe20000400000 */
[C---:B------:R-:W-:Y:S01]  /*8290*/  FMUL R5, R33.reuse, R5 ;  /* 0x0000000521057220 */ /* 0x040fe20000400000 */
[C---:B------:R-:W-:Y:S01]  /*82a0*/  FMUL R6, R33.reuse, R6 ;  /* 0x0000000621067220 */ /* 0x040fe20000400000 */
[----:B------:R-:W-:Y:S01]  /*82b0*/  FMUL R7, R33, R7 ;  /* 0x0000000721077220 */ /* 0x000fe20000400000 */
[----:B------:R-:W-:Y:S01]  /*82c0*/  FFMA R4, R35, R0, R4 ;  /* 0x0000000023047223 */ /* 0x000fe20000000004 */
[----:B------:R-:W-:Y:S01]  /*82d0*/  FMUL R8, R33, R8 ;  /* 0x0000000821087220 */ /* 0x000fe20000400000 */
[----:B------:R-:W-:Y:S01]  /*82e0*/  FFMA R5, R35, R2, R5 ;  /* 0x0000000223057223 */ /* 0x000fe20000000005 */
[----:B------:R-:W-:Y:S01]  /*82f0*/  FMUL R9, R33, R9 ;  /* 0x0000000921097220 */ /* 0x000fe20000400000 */
[----:B------:R-:W-:Y:S01]  /*8300*/  FFMA R6, R35, R3, R6 ;  /* 0x0000000323067223 */ /* 0x000fe20000000006 */
[----:B------:R-:W-:Y:S01]  /*8310*/  F2FP.TF32.F32.PACK_B R4, R4 ;  /* 0x00000004ff04723e */ /* 0x000fe200024050ff */
[----:B------:R-:W-:Y:S01]  /*8320*/  FMUL R10, R33, R10 ;  /* 0x0000000a210a7220 */ /* 0x000fe20000400000 */
[----:B------:R-:W-:Y:S01]  /*8330*/  F2FP.TF32.F32.PACK_B R5, R5 ;  /* 0x00000005ff05723e */ /* 0x000fe200024050ff */
[----:B------:R-:W-:Y:S01]  /*8340*/  FFMA R7, R35, R20, R7 ;  /* 0x0000001423077223 */ /* 0x000fe20000000007 */
[----:B------:R-:W-:Y:S01]  /*8350*/  FMUL R11, R33, R11 ;  /* 0x0000000b210b7220 */ /* 0x000fe20000400000 */
        /* <DEDUP_REMOVED lines=8> */
[----:B------:R-:W-:Y:S01]  /*83e0*/  F2FP.TF32.F32.PACK_B R6, R6 ;  /* 0x00000006ff06723e */ /* 0x000fe200024050ff */
[----:B------:R-:W-:Y:S01]  /*83f0*/  FFMA R12, R35, R38, R12 ;  /* 0x00000026230c7223 */ /* 0x000fe2000000000c */
[----:B------:R-:W-:Y:S01]  /*8400*/  F2FP.TF32.F32.PACK_B R7, R7 ;  /* 0x00000007ff07723e */ /* 0x000fe200024050ff */
        /* <DEDUP_REMOVED lines=8> */
[C---:B------:R-:W-:Y:S01]  /*8490*/  FFMA R16, R35.reuse, R42, R16 ;  /* 0x0000002a23107223 */ /* 0x040fe20000000010 */
[----:B------:R-:W-:Y:S01]  /*84a0*/  F2FP.TF32.F32.PACK_B R9, R9 ;  /* 0x00000009ff09723e */ /* 0x000fe200024050ff */
[----:B------:R-:W-:Y:S01]  /*84b0*/  SYNCS.ARRIVE.TRANS64.RED.A1T0 RZ, [UR4], RZ ;  /* 0x000000ffffff79a7 */ /* 0x000fe20008100404 */
[----:B------:R1:W-:Y:S01]  /*84c0*/  STSM.16.M88.4 [R83+0x6400], R4 ;  /* 0x0064000453007844 */ /* 0x0003e20000000200 */
        /* <DEDUP_REMOVED lines=14> */
[----:B------:R-:W-:Y:S05]  /*85b0*/  F2FP.TF32.F32.PACK_B R19, R19 ;  /* 0x00000013ff13723e */ /* 0x000fea00024050ff */
        /* <DEDUP_REMOVED lines=18> */
.L_x_126:
[----:B------:R-:W-:Y:S05]  /*86e0*/  BSYNC.RECONVERGENT B0 ;  /* 0x0000000000007941 */ /* 0x000fea0003800200 */
.L_x_125:
[----:B------:R-:W-:Y:S01]  /*86f0*/  BAR.SYNC.DEFER_BLOCKING 0x1, 0x80 ;  /* 0x0042000000007b1d */ /* 0x000fe20000010000 */
[----:B------:R-:W-:Y:S01]  /*8700*/  UISETP.NE.AND UP0, UPT, UR39, -0x4, UPT ;  /* 0xfffffffc2700788c */ /* 0x000fe2000bf05270 */
[----:B------:R-:W-:Y:S08]  /*8710*/  IADD3 R31, PT, PT, R31, 0x1, RZ ;  /* 0x000000011f1f7810 */ /* 0x000ff00007ffe0ff */
[----:B------:R-:W-:Y:S05]  /*8720*/  BRA.U !UP0, `(.L_x_127) ;  /* 0x0000000108287547 */ /* 0x000fea000b800000 */
[----:B------:R-:W-:Y:S01]  /*8730*/  ISETP.NE.AND P0, PT, R81, RZ, PT ;  /* 0x000000ff5100720c */ /* 0x000fe20003f05270 */
[----:B------:R-:W-:Y:S01]  /*8740*/  IMAD.U32 R2, RZ, RZ, UR37 ;  /* 0x00000025ff027e24 */ /* 0x000fe2000f8e00ff */
[----:B------:R-:W-:Y:S01]  /*8750*/  UIADD3 UR4, UPT, UPT, UR37, 0x1, URZ ;  /* 0x0000000125047890 */ /* 0x000fe2000fffe0ff */
[----:B------:R-:W-:Y:S03]  /*8760*/  IMAD.U32 R0, RZ, RZ, UR45 ;  /* 0x0000002dff007e24 */ /* 0x000fe6000f8e00ff */
[----:B------:R-:W-:Y:S04]  /*8770*/  UISETP.NE.AND UP0, UPT, UR4, 0x4, UPT ;  /* 0x000000040400788c */ /* 0x000fe8000bf05270 */
[----:B------:R-:W-:Y:S03]  /*8780*/  USEL UR37, UR4, URZ, UP0 ;  /* 0x000000ff04257287 */ /* 0x000fe60008000000 */
[----:B------:R-:W-:Y:S05]  /*8790*/  @P0 LEA R2, R2, UR36, 0x3 ;  /* 0x0000002402020c11 */ /* 0x000fea000f8e18ff */
[----:B------:R-:W-:Y:S05]  /*87a0*/  @P0 VIADD R2, R2, 0x40 ;  /* 0x0000004002020836 */ /* 0x000fea0000000000 */
[----:B------:R-:W-:Y:S04]  /*87b0*/  @P0 PRMT R0, R0, 0x654, R2 ;  /* 0x0000065400000816 */ /* 0x000fe80000000002 */
[----:B------:R2:W-:Y:S03]  /*87c0*/  @P0 SYNCS.ARRIVE.TRANS64.RED.A1T0 RZ, [R0+URZ], RZ ;  /* 0x000000ff00ff09a7 */ /* 0x0005e600081004ff */
.L_x_127:
[----:B------:R-:W-:Y:S01]  /*87d0*/  ISETP.NE.AND P2, PT, R78, RZ, PT ;  /* 0x000000ff4e00720c */ /* 0x000fe20003f45270 */
[----:B------:R-:W-:Y:S01]  /*87e0*/  UIADD3 UR39, UPT, UPT, UR39, 0x4, URZ ;  /* 0x0000000427277890 */ /* 0x000fe2000fffe0ff */
[----:B------:R-:W-:Y:S01]  /*87f0*/  ISETP.NE.AND P0, PT, R80, 0x2, PT ;  /* 0x000000025000780c */ /* 0x000fe20003f05270 */
[----:B-1----:R-:W-:Y:S01]  /*8800*/  IMAD.IADD R14, R29, 0x1, R62 ;  /* 0x000000011d0e7824 */ /* 0x002fe200078e023e */
[----:B------:R-:W-:Y:S01]  /*8810*/  ISETP.NE.AND P1, PT, R31, 0x4, PT ;  /* 0x000000041f00780c */ /* 0x000fe20003f25270 */
[----:B------:R-:W-:Y:S01]  /*8820*/  IMAD.IADD R15, R30, 0x1, R63 ;  /* 0x000000011e0f7824 */ /* 0x000fe200078e023f */
[----:B------:R-:W-:Y:S02]  /*8830*/  SEL R2, RZ, 0x1, P0 ;  /* 0x00000001ff027807 */ /* 0x000fe40000000000 */
[----:B--2---:R-:W-:Y:S02]  /*8840*/  SEL R0, RZ, 0x1, P1 ;  /* 0x00000001ff007807 */ /* 0x004fe40000800000 */
[----:B------:R-:W-:Y:S02]  /*8850*/  LOP3.LUT R72, R72, R2, RZ, 0x3c, !PT ;  /* 0x0000000248487212 */ /* 0x000fe400078e3cff */
[----:B------:R-:W-:Y:S02]  /*8860*/  LOP3.LUT R73, R73, R0, RZ, 0x3c, !PT ;  /* 0x0000000049497212 */ /* 0x000fe400078e3cff */
[----:B------:R-:W-:Y:S02]  /*8870*/  @P2 R2UR UR60, R71 ;  /* 0x00000000473c22ca */ /* 0x000fe400000e0000 */
[----:B------:R-:W-:Y:S02]  /*8880*/  SEL R80, R80, RZ, P0 ;  /* 0x000000ff50507207 */ /* 0x000fe40000000000 */
[----:B------:R-:W-:Y:S01]  /*8890*/  SEL R31, R31, RZ, P1 ;  /* 0x000000ff1f1f7207 */ /* 0x000fe20000800000 */
[----:B------:R-:W-:Y:S10]  /*88a0*/  @P2 BRA `(.L_x_128) ;  /* 0xffffffcc00082947 */ /* 0x000ff4000383ffff */
[----:B------:R-:W-:-:S09]  /*88b0*/  UISETP.NE.AND UP0, UPT, UR44, URZ, UPT ;  /* 0x000000ff2c00728c */ /* 0x000fd2000bf05270 */
[----:B------:R-:W-:Y:S05]  /*88c0*/  BRA.U !UP0, `(.L_x_129) ;  /* 0x0000000108487547 */ /* 0x000fea000b800000 */
[----:B------:R-:W1:Y:S02]  /*88d0*/  LDCU.64 UR4, c[0x0][0x890] ;  /* 0x00011200ff0477ac */ /* 0x000e640008000a00 */
[----:B-1----:R-:W-:-:S04]  /*88e0*/  UISETP.NE.U32.AND UP0, UPT, UR4, URZ, UPT ;  /* 0x000000ff0400728c */ /* 0x002fc8000bf05070 */
[----:B------:R-:W-:-:S09]  /*88f0*/  UISETP.NE.AND.EX UP0, UPT, UR5, URZ, UPT, UP0 ;  /* 0x000000ff0500728c */ /* 0x000fd2000bf05300 */
[----:B------:R-:W-:Y:S05]  /*8900*/  BRA.U UP0, `(.L_x_130) ;  /* 0x00000001000c7547 */ /* 0x000fea000b800000 */
[----:B------:R-:W-:-:S13]  /*8910*/  FSETP.NEU.AND P0, PT, R35, RZ, PT ;  /* 0x000000ff2300720b */ /* 0x000fda0003f0d000 */
[----:B------:R-:W-:Y:S05]  /*8920*/  @!P0 EXIT ;  /* 0x000000000000894d */ /* 0x000fea0003800000 */
[----:B------:R-:W-:Y:S05]  /*8930*/  BRA `(.L_x_129) ;  /* 0x00000000002c7947 */ /* 0x000fea0003800000 */
.L_x_130:
[----:B------:R-:W-:Y:S01]  /*8940*/  ISETP.NE.AND P0, PT, R79, RZ, PT ;  /* 0x000000ff4f00720c */ /* 0x000fe20003f05270 */
[----:B------:R-:W-:-:S12]  /*8950*/  BSSY.RECONVERGENT B0, `(.L_x_129) ;  /* 0x0000009000007945 */ /* 0x000fd80003800200 */
[----:B------:R-:W-:Y:S05]  /*8960*/  @P0 BRA `(.L_x_131) ;  /* 0x0000000000140947 */ /* 0x000fea0003800000 */
[----:B------:R-:W1:Y:S02]  /*8970*/  LDCU.64 UR4, c[0x0][0x888] ;  /* 0x00011100ff0477ac */ /* 0x000e640008000a00 */
[----:B-1----:R-:W-:-:S04]  /*8980*/  ISETP.NE.U32.AND P0, PT, RZ, UR4, PT ;  /* 0x00000004ff007c0c */ /* 0x002fc8000bf05070 */
[----:B------:R-:W-:-:S13]  /*8990*/  ISETP.NE.AND.EX P0, PT, RZ, UR5, PT, P0 ;  /* 0x00000005ff007c0c */ /* 0x000fda000bf05300 */
[----:B------:R-:W-:Y:S05]  /*89a0*/  @!P0 EXIT ;  /* 0x000000000000894d */ /* 0x000fea0003800000 */
[----:B------:R-:W-:Y:S05]  /*89b0*/  BRA `(.L_x_132) ;  /* 0x0000000000087947 */ /* 0x000fea0003800000 */
.L_x_131:
[----:B------:R-:W-:-:S13]  /*89c0*/  FSETP.NEU.AND P0, PT, R35, RZ, PT ;  /* 0x000000ff2300720b */ /* 0x000fda0003f0d000 */
[----:B------:R-:W-:Y:S05]  /*89d0*/  @!P0 EXIT ;  /* 0x000000000000894d */ /* 0x000fea0003800000 */
.L_x_132:
[----:B------:R-:W-:Y:S05]  /*89e0*/  BSYNC.RECONVERGENT B0 ;  /* 0x0000000000007941 */ /* 0x000fea0003800200 */
.L_x_129:
[----:B------:R-:W-:Y:S01]  /*89f0*/  ULEA UR4, UR37, UR36, 0x3 ;  /* 0x0000002425047291 */ /* 0x000fe2000f8e18ff */
[----:B------:R-:W-:-:S04]  /*8a00*/  DEPBAR.LE SB0, 0x0 ;  /* 0x000080000000791a */ /* 0x000fc80000000000 */
[----:B------:R-:W-:-:S04]  /*8a10*/  UIADD3 UR4, UPT, UPT, UR4, 0x40, URZ ;  /* 0x0000004004047890 */ /* 0x000fc8000fffe0ff */
[----:B------:R-:W-:-:S09]  /*8a20*/  UPRMT UR4, UR45, 0x654, UR4 ;  /* 0x000006542d047896 */ /* 0x000fd20008000004 */
[----:B------:R-:W-:Y:S01]  /*8a30*/  SYNCS.ARRIVE.TRANS64.RED.A1T0 RZ, [UR4], RZ ;  /* 0x000000ffffff79a7 */ /* 0x000fe20008100404 */
[----:B------:R-:W-:Y:S05]  /*8a40*/  EXIT ;  /* 0x000000000000794d */ /* 0x000fea0003800000 */
.L_x_19:
[----:B--2---:R2:W1:Y:S02]  /*8a50*/  SYNCS.PHASECHK.TRANS64.TRYWAIT P0, [R2+URZ+0xe0], R3 ;  /* 0x0000e003020075a7 */ /* 0x00446400080011ff */
[----:B-1----:R-:W-:Y:S05]  /*8a60*/  @!P0 NANOSLEEP.SYNCS 0x989680 ;  /* 0x009896800000895d */ /* 0x002fea0003900000 */
[----:B------:R-:W1:Y:S02]  /*8a70*/  @!P0 SYNCS.PHASECHK.TRANS64 P0, [R2+URZ+0xe0], R3 ;  /* 0x0000e003020085a7 */ /* 0x000e6400080010ff */
[----:B-1----:R-:W-:Y:S05]  /*8a80*/  @!P0 BRA `(.L_x_19) ;  /* 0xfffffffc00f08947 */ /* 0x002fea000383ffff */
[----:B------:R-:W-:Y:S05]  /*8a90*/  BRA `(.L_x_133) ;  /* 0xffffff8800c07947 */ /* 0x000fea000383ffff */
.L_x_22:
[----:B-1----:R-:W-:-:S07]  /*8aa0*/  MOV R2, UR57 ;  /* 0x0000003900027c02 */ /* 0x002fce0008000f00 */
.L_x_134:
[----:B-1----:R1:W2:Y:S02]  /*8ab0*/  SYNCS.PHASECHK.TRANS64.TRYWAIT P0, [R2+URZ+0x10], R4 ;  /* 0x00001004020075a7 */ /* 0x0022a400080011ff */
[----:B--2---:R-:W-:Y:S05]  /*8ac0*/  @!P0 NANOSLEEP.SYNCS 0x989680 ;  /* 0x009896800000895d */ /* 0x004fea0003900000 */
[----:B------:R-:W2:Y:S02]  /*8ad0*/  @!P0 SYNCS.PHASECHK.TRANS64 P0, [R2+URZ+0x10], R4 ;  /* 0x00001004020085a7 */ /* 0x000ea400080010ff */
[----:B--2---:R-:W-:Y:S05]  /*8ae0*/  @!P0 BRA `(.L_x_134) ;  /* 0xfffffffc00f08947 */ /* 0x004fea000383ffff */
[----:B------:R-:W-:Y:S05]  /*8af0*/  BRA `(.L_x_21) ;  /* 0xffffff8c00107947 */ /* 0x000fea000383ffff */
.L_x_30:
[----:B------:R-:W-:-:S07]  /*8b00*/  MOV R2, UR57 ;  /* 0x0000003900027c02 */ /* 0x000fce0008000f00 */
.L_x_135:
[----:B-1----:R1:W2:Y:S02]  /*8b10*/  SYNCS.PHASECHK.TRANS64.TRYWAIT P0, [R2+URZ+0x10], R4 ;  /* 0x00001004020075a7 */ /* 0x0022a400080011ff */
[----:B--2---:R-:W-:Y:S05]  /*8b20*/  @!P0 NANOSLEEP.SYNCS 0x989680 ;  /* 0x009896800000895d */ /* 0x004fea0003900000 */
[----:B------:R-:W2:Y:S02]  /*8b30*/  @!P0 SYNCS.PHASECHK.TRANS64 P0, [R2+URZ+0x10], R4 ;  /* 0x00001004020085a7 */ /* 0x000ea400080010ff */
[----:B--2---:R-:W-:Y:S05]  /*8b40*/  @!P0 BRA `(.L_x_135) ;  /* 0xfffffffc00f08947 */ /* 0x004fea000383ffff */
[----:B------:R-:W-:Y:S05]  /*8b50*/  BRA `(.L_x_29) ;  /* 0xffffff9000507947 */ /* 0x000fea000383ffff */
.L_x_36:
[----:B-1----:R1:W2:Y:S02]  /*8b60*/  SYNCS.PHASECHK.TRANS64.TRYWAIT P0, [R2+URZ+0x70], R3 ;  /* 0x00007003020075a7 */ /* 0x0022a400080011ff */
[----:B--2---:R-:W-:Y:S05]  /*8b70*/  @!P0 NANOSLEEP.SYNCS 0x989680 ;  /* 0x009896800000895d */ /* 0x004fea0003900000 */
[----:B------:R-:W2:Y:S02]  /*8b80*/  @!P0 SYNCS.PHASECHK.TRANS64 P0, [R2+URZ+0x70], R3 ;  /* 0x00007003020085a7 */ /* 0x000ea400080010ff */
[----:B--2---:R-:W-:Y:S05]  /*8b90*/  @!P0 BRA `(.L_x_36) ;  /* 0xfffffffc00f08947 */ /* 0x004fea000383ffff */
[----:B------:R-:W-:Y:S05]  /*8ba0*/  BRA `(.L_x_136) ;  /* 0xffffff9400707947 */ /* 0x000fea000383ffff */
.L_x_40:
[----:B----4-:R-:W-:-:S07]  /*8bb0*/  MOV R0, UR4 ;  /* 0x0000000400007c02 */ /* 0x010fce0008000f00 */
.L_x_137:
[----:B-1----:R1:W2:Y:S02]  /*8bc0*/  SYNCS.PHASECHK.TRANS64.TRYWAIT P0, [R0+URZ], R2 ;  /* 0x00000002000075a7 */ /* 0x0022a400080011ff */
[----:B--2---:R-:W-:Y:S05]  /*8bd0*/  @!P0 NANOSLEEP.SYNCS 0x989680 ;  /* 0x009896800000895d */ /* 0x004fea0003900000 */
[----:B------:R-:W2:Y:S02]  /*8be0*/  @!P0 SYNCS.PHASECHK.TRANS64 P0, [R0+URZ], R2 ;  /* 0x00000002000085a7 */ /* 0x000ea400080010ff */
[----:B--2---:R-:W-:Y:S05]  /*8bf0*/  @!P0 BRA `(.L_x_137) ;  /* 0xfffffffc00f08947 */ /* 0x004fea000383ffff */
[----:B------:R-:W-:Y:S05]  /*8c00*/  BRA `(.L_x_138) ;  /* 0xffffff9800e07947 */ /* 0x000fea000383ffff */
.L_x_43:
[----:B-1----:R1:W2:Y:S02]  /*8c10*/  SYNCS.PHASECHK.TRANS64.TRYWAIT P0, [R0+URZ+0xd0], R4 ;  /* 0x0000d004000075a7 */ /* 0x0022a400080011ff */
[----:B--2---:R-:W-:Y:S05]  /*8c20*/  @!P0 NANOSLEEP.SYNCS 0x989680 ;  /* 0x009896800000895d */ /* 0x004fea0003900000 */
[----:B------:R-:W2:Y:S02]  /*8c30*/  @!P0 SYNCS.PHASECHK.TRANS64 P0, [R0+URZ+0xd0], R4 ;  /* 0x0000d004000085a7 */ /* 0x000ea400080010ff */
[----:B--2---:R-:W-:Y:S05]  /*8c40*/  @!P0 BRA `(.L_x_43) ;  /* 0xfffffffc00f08947 */ /* 0x004fea000383ffff */
[----:B------:R-:W-:Y:S05]  /*8c50*/  BRA `(.L_x_139) ;  /* 0xffffff9c003c7947 */ /* 0x000fea000383ffff */
.L_x_44:
[----:B------:R-:W-:-:S07]  /*8c60*/  MOV R0, UR4 ;  /* 0x0000000400007c02 */ /* 0x000fce0008000f00 */
.L_x_140:
[----:B-1----:R1:W2:Y:S02]  /*8c70*/  SYNCS.PHASECHK.TRANS64.TRYWAIT P0, [R0+URZ+0x80], R5 ;  /* 0x00008005000075a7 */ /* 0x0022a400080011ff */
[----:B--2---:R-:W-:Y:S05]  /*8c80*/  @!P0 NANOSLEEP.SYNCS 0x989680 ;  /* 0x009896800000895d */ /* 0x004fea0003900000 */
[----:B------:R-:W2:Y:S02]  /*8c90*/  @!P0 SYNCS.PHASECHK.TRANS64 P0, [R0+URZ+0x80], R5 ;  /* 0x00008005000085a7 */ /* 0x000ea400080010ff */
[----:B--2---:R-:W-:Y:S05]  /*8ca0*/  @!P0 BRA `(.L_x_140) ;  /* 0xfffffffc00f08947 */ /* 0x004fea000383ffff */
[----:B------:R-:W-:Y:S05]  /*8cb0*/  BRA `(.L_x_141) ;  /* 0xffffff9c004c7947 */ /* 0x000fea000383ffff */
.L_x_45:
[----:B-1----:R1:W2:Y:S02]  /*8cc0*/  SYNCS.PHASECHK.TRANS64.TRYWAIT P1, [R0+URZ+0x70], R4 ;  /* 0x00007004000075a7 */ /* 0x0022a400080211ff */
[----:B--2---:R-:W-:Y:S05]  /*8cd0*/  @!P1 NANOSLEEP.SYNCS 0x989680 ;  /* 0x009896800000995d */ /* 0x004fea0003900000 */
[----:B------:R-:W2:Y:S02]  /*8ce0*/  @!P1 SYNCS.PHASECHK.TRANS64 P1, [R0+URZ+0x70], R4 ;  /* 0x00007004000095a7 */ /* 0x000ea400080210ff */
[----:B--2---:R-:W-:Y:S05]  /*8cf0*/  @!P1 BRA `(.L_x_45) ;  /* 0xfffffffc00f09947 */ /* 0x004fea000383ffff */
[----:B------:R-:W-:Y:S05]  /*8d00*/  BRA `(.L_x_142) ;  /* 0xffffff9c007c7947 */ /* 0x000fea000383ffff */
.L_x_48:
[----:B------:R-:W-:-:S07]  /*8d10*/  MOV R0, UR4 ;  /* 0x0000000400007c02 */ /* 0x000fce0008000f00 */
.L_x_143:
[----:B-1----:R1:W2:Y:S02]  /*8d20*/  SYNCS.PHASECHK.TRANS64.TRYWAIT P0, [R0+URZ+0x80], R2 ;  /* 0x00008002000075a7 */ /* 0x0022a400080011ff */
[----:B--2---:R-:W-:Y:S05]  /*8d30*/  @!P0 NANOSLEEP.SYNCS 0x989680 ;  /* 0x009896800000895d */ /* 0x004fea0003900000 */
[----:B------:R-:W2:Y:S02]  /*8d40*/  @!P0 SYNCS.PHASECHK.TRANS64 P0, [R0+URZ+0x80], R2 ;  /* 0x00008002000085a7 */ /* 0x000ea400080010ff */
[----:B--2---:R-:W-:Y:S05]  /*8d50*/  @!P0 BRA `(.L_x_143) ;  /* 0xfffffffc00f08947 */ /* 0x004fea000383ffff */
[----:B------:R-:W-:Y:S05]  /*8d60*/  BRA `(.L_x_47) ;  /* 0xffffff9c00d07947 */ /* 0x000fea000383ffff */
.L_x_55:
[----:B-1----:R1:W2:Y:S02]  /*8d70*/  SYNCS.PHASECHK.TRANS64.TRYWAIT P1, [R0+URZ+0x70], R2 ;  /* 0x00007002000075a7 */ /* 0x0022a400080211ff */
[----:B--2---:R-:W-:Y:S05]  /*8d80*/  @!P1 NANOSLEEP.SYNCS 0x989680 ;  /* 0x009896800000995d */ /* 0x004fea0003900000 */
[----:B------:R-:W2:Y:S02]  /*8d90*/  @!P1 SYNCS.PHASECHK.TRANS64 P1, [R0+URZ+0x70], R2 ;  /* 0x00007002000095a7 */ /* 0x000ea400080210ff */
[----:B--2---:R-:W-:Y:S05]  /*8da0*/  @!P1 BRA `(.L_x_55) ;  /* 0xfffffffc00f09947 */ /* 0x004fea000383ffff */
[----:B------:R-:W-:Y:S05]  /*8db0*/  BRA `(.L_x_144) ;  /* 0xffffffa400347947 */ /* 0x000fea000383ffff */
.L_x_56:
[----:B------:R-:W-:-:S07]  /*8dc0*/  MOV R2, UR75 ;  /* 0x0000004b00027c02 */ /* 0x000fce0008000f00 */
.L_x_145:
[----:B-1----:R1:W2:Y:S02]  /*8dd0*/  SYNCS.PHASECHK.TRANS64.TRYWAIT P0, [R2+URZ+0xb0], R0 ;  /* 0x0000b000020075a7 */ /* 0x0022a400080011ff */
[----:B--2---:R-:W-:Y:S05]  /*8de0*/  @!P0 NANOSLEEP.SYNCS 0x989680 ;  /* 0x009896800000895d */ /* 0x004fea0003900000 */
[----:B------:R-:W2:Y:S02]  /*8df0*/  @!P0 SYNCS.PHASECHK.TRANS64 P0, [R2+URZ+0xb0], R0 ;  /* 0x0000b000020085a7 */ /* 0x000ea400080010ff */
[----:B--2---:R-:W-:Y:S05]  /*8e00*/  @!P0 BRA `(.L_x_145) ;  /* 0xfffffffc00f08947 */ /* 0x004fea000383ffff */
[----:B------:R-:W-:Y:S05]  /*8e10*/  BRA `(.L_x_146) ;  /* 0xffffffa400887947 */ /* 0x000fea000383ffff */
.L_x_59:
[----:B------:R-:W-:Y:S07]  /*8e20*/  MOV R0, UR5 ;  /* 0x0000000500007c02 */ /* 0x000fee0008000f00 */
.L_x_147:
[----:B-1----:R1:W2:Y:S02]  /*8e30*/  SYNCS.PHASECHK.TRANS64.TRYWAIT P0, [R0+URZ], R2 ;  /* 0x00000002000075a7 */ /* 0x0022a400080011ff */
[----:B--2---:R-:W-:Y:S05]  /*8e40*/  @!P0 NANOSLEEP.SYNCS 0x989680 ;  /* 0x009896800000895d */ /* 0x004fea0003900000 */
[----:B------:R-:W2:Y:S02]  /*8e50*/  @!P0 SYNCS.PHASECHK.TRANS64 P0, [R0+URZ], R2 ;  /* 0x00000002000085a7 */ /* 0x000ea400080010ff */
[----:B--2---:R-:W-:Y:S05]  /*8e60*/  @!P0 BRA `(.L_x_147) ;  /* 0xfffffffc00f08947 */ /* 0x004fea000383ffff */
[----:B------:R-:W-:Y:S05]  /*8e70*/  BRA `(.L_x_58) ;  /* 0xffffffa400a47947 */ /* 0x000fea000383ffff */
.L_x_62:
[----:B------:R-:W-:-:S07]  /*8e80*/  MOV R0, UR4 ;  /* 0x0000000400007c02 */ /* 0x000fce0008000f00 */
.L_x_148:
[----:B--2---:R2:W3:Y:S02]  /*8e90*/  SYNCS.PHASECHK.TRANS64.TRYWAIT P0, [R0+URZ], R2 ;  /* 0x00000002000075a7 */ /* 0x0044e400080011ff */
[----:B---3--:R-:W-:Y:S05]  /*8ea0*/  @!P0 NANOSLEEP.SYNCS 0x989680 ;  /* 0x009896800000895d */ /* 0x008fea0003900000 */
[----:B------:R-:W3:Y:S02]  /*8eb0*/  @!P0 SYNCS.PHASECHK.TRANS64 P0, [R0+URZ], R2 ;  /* 0x00000002000085a7 */ /* 0x000ee400080010ff */
[----:B---3--:R-:W-:Y:S05]  /*8ec0*/  @!P0 BRA `(.L_x_148) ;  /* 0xfffffffc00f08947 */ /* 0x008fea000383ffff */
[----:B------:R-:W-:Y:S05]  /*8ed0*/  BRA `(.L_x_149) ;  /* 0xffffffac00ac7947 */ /* 0x000fea000383ffff */
.L_x_63:
[----:B------:R-:W-:-:S07]  /*8ee0*/  MOV R0, UR5 ;  /* 0x0000000500007c02 */ /* 0x000fce0008000f00 */
.L_x_150:
[----:B-1----:R1:W2:Y:S02]  /*8ef0*/  SYNCS.PHASECHK.TRANS64.TRYWAIT P0, [R0+URZ], R3 ;  /* 0x00000003000075a7 */ /* 0x0022a400080011ff */
[----:B--2---:R-:W-:Y:S05]  /*8f00*/  @!P0 NANOSLEEP.SYNCS 0x989680 ;  /* 0x009896800000895d */ /* 0x004fea0003900000 */
[----:B------:R-:W2:Y:S02]  /*8f10*/  @!P0 SYNCS.PHASECHK.TRANS64 P0, [R0+URZ], R3 ;  /* 0x00000003000085a7 */ /* 0x000ea400080010ff */
[----:B--2---:R-:W-:Y:S05]  /*8f20*/  @!P0 BRA `(.L_x_150) ;  /* 0xfffffffc00f08947 */ /* 0x004fea000383ffff */
[----:B------:R-:W-:Y:S05]  /*8f30*/  BRA `(.L_x_151) ;  /* 0xffffffac00b87947 */ /* 0x000fea000383ffff */
.L_x_64:
[----:B------:R-:W-:-:S07]  /*8f40*/  MOV R0, UR5 ;  /* 0x0000000500007c02 */ /* 0x000fce0008000f00 */
.L_x_152:
[----:B-1----:R1:W2:Y:S02]  /*8f50*/  SYNCS.PHASECHK.TRANS64.TRYWAIT P0, [R0+URZ], R3 ;  /* 0x00000003000075a7 */ /* 0x0022a400080011ff */
[----:B--2---:R-:W-:Y:S05]  /*8f60*/  @!P0 NANOSLEEP.SYNCS 0x989680 ;  /* 0x009896800000895d */ /* 0x004fea0003900000 */
[----:B------:R-:W2:Y:S02]  /*8f70*/  @!P0 SYNCS.PHASECHK.TRANS64 P0, [R0+URZ], R3 ;  /* 0x00000003000085a7 */ /* 0x000ea400080010ff */
[----:B--2---:R-:W-:Y:S05]  /*8f80*/  @!P0 BRA `(.L_x_152) ;  /* 0xfffffffc00f08947 */ /* 0x004fea000383ffff */
[----:B------:R-:W-:Y:S05]  /*8f90*/  BRA `(.L_x_153) ;  /* 0xffffffac00c47947 */ /* 0x000fea000383ffff */
.L_x_65:
[----:B-1----:R-:W-:-:S07]  /*8fa0*/  MOV R0, UR4 ;  /* 0x0000000400007c02 */ /* 0x002fce0008000f00 */
.L_x_154:
[----:B-1----:R1:W2:Y:S02]  /*8fb0*/  SYNCS.PHASECHK.TRANS64.TRYWAIT P0, [R0+URZ], R2 ;  /* 0x00000002000075a7 */ /* 0x0022a400080011ff */
[----:B--2---:R-:W-:Y:S05]  /*8fc0*/  @!P0 NANOSLEEP.SYNCS 0x989680 ;  /* 0x009896800000895d */ /* 0x004fea0003900000 */
[----:B------:R-:W2:Y:S02]  /*8fd0*/  @!P0 SYNCS.PHASECHK.TRANS64 P0, [R0+URZ], R2 ;  /* 0x00000002000085a7 */ /* 0x000ea400080010ff */
[----:B--2---:R-:W-:Y:S05]  /*8fe0*/  @!P0 BRA `(.L_x_154) ;  /* 0xfffffffc00f08947 */ /* 0x004fea000383ffff */
[----:B------:R-:W-:Y:S05]  /*8ff0*/  BRA `(.L_x_155) ;  /* 0xffffffac00d07947 */ /* 0x000fea000383ffff */
.L_x_70:
[----:B---3--:R3:W1:Y:S02]  /*9000*/  SYNCS.PHASECHK.TRANS64.TRYWAIT P0, [R0+URZ+0x70], R2 ;  /* 0x00007002000075a7 */ /* 0x00866400080011ff */
[----:B-1----:R-:W-:Y:S05]  /*9010*/  @!P0 NANOSLEEP.SYNCS 0x989680 ;  /* 0x009896800000895d */ /* 0x002fea0003900000 */
[----:B------:R-:W1:Y:S02]  /*9020*/  @!P0 SYNCS.PHASECHK.TRANS64 P0, [R0+URZ+0x70], R2 ;  /* 0x00007002000085a7 */ /* 0x000e6400080010ff */
[----:B-1----:R-:W-:Y:S05]  /*9030*/  @!P0 BRA `(.L_x_70) ;  /* 0xfffffffc00f08947 */ /* 0x002fea000383ffff */
[----:B------:R-:W-:Y:S05]  /*9040*/  BRA `(.L_x_156) ;  /* 0xffffffb000dc7947 */ /* 0x000fea000383ffff */
.L_x_73:
[----:B------:R-:W-:Y:S07]  /*9050*/  MOV R0, UR4 ;  /* 0x0000000400007c02 */ /* 0x000fee0008000f00 */
.L_x_157:
[----:B---3--:R3:W1:Y:S02]  /*9060*/  SYNCS.PHASECHK.TRANS64.TRYWAIT P0, [R0+URZ+0x68], R2 ;  /* 0x00006802000075a7 */ /* 0x00866400080011ff */
[----:B-1----:R-:W-:Y:S05]  /*9070*/  @!P0 NANOSLEEP.SYNCS 0x989680 ;  /* 0x009896800000895d */ /* 0x002fea0003900000 */
[----:B------:R-:W1:Y:S02]  /*9080*/  @!P0 SYNCS.PHASECHK.TRANS64 P0, [R0+URZ+0x68], R2 ;  /* 0x00006802000085a7 */ /* 0x000e6400080010ff */
[----:B-1----:R-:W-:Y:S05]  /*9090*/  @!P0 BRA `(.L_x_157) ;  /* 0xfffffffc00f08947 */ /* 0x002fea000383ffff */
[----:B------:R-:W-:Y:S05]  /*90a0*/  BRA `(.L_x_72) ;  /* 0xffffffb400bc7947 */ /* 0x000fea000383ffff */
.L_x_76:
[----:B------:R-:W-:Y:S07]  /*90b0*/  MOV R0, UR4 ;  /* 0x0000000400007c02 */ /* 0x000fee0008000f00 */
.L_x_158:
[----:B--2---:R2:W3:Y:S02]  /*90c0*/  SYNCS.PHASECHK.TRANS64.TRYWAIT P0, [R0+URZ+0x40], R14 ;  /* 0x0000400e000075a7 */ /* 0x0044e400080011ff */
[----:B---3--:R-:W-:Y:S05]  /*90d0*/  @!P0 NANOSLEEP.SYNCS 0x989680 ;  /* 0x009896800000895d */ /* 0x008fea0003900000 */
[----:B------:R-:W3:Y:S02]  /*90e0*/  @!P0 SYNCS.PHASECHK.TRANS64 P0, [R0+URZ+0x40], R14 ;  /* 0x0000400e000085a7 */ /* 0x000ee400080010ff */
[----:B---3--:R-:W-:Y:S05]  /*90f0*/  @!P0 BRA `(.L_x_158) ;  /* 0xfffffffc00f08947 */ /* 0x008fea000383ffff */
[----:B------:R-:W-:Y:S05]  /*9100*/  BRA `(.L_x_159) ;  /* 0xffffffb800347947 */ /* 0x000fea000383ffff */
.L_x_77:
[----:B------:R-:W-:Y:S07]  /*9110*/  MOV R0, UR4 ;  /* 0x0000000400007c02 */ /* 0x000fee0008000f00 */
.L_x_160:
[----:B--2---:R2:W3:Y:S02]  /*9120*/  SYNCS.PHASECHK.TRANS64.TRYWAIT P0, [R0+URZ+0x48], R14 ;  /* 0x0000480e000075a7 */ /* 0x0044e400080011ff */
[----:B---3--:R-:W-:Y:S05]  /*9130*/  @!P0 NANOSLEEP.SYNCS 0x989680 ;  /* 0x009896800000895d */ /* 0x008fea0003900000 */
[----:B------:R-:W3:Y:S02]  /*9140*/  @!P0 SYNCS.PHASECHK.TRANS64 P0, [R0+URZ+0x48], R14 ;  /* 0x0000480e000085a7 */ /* 0x000ee400080010ff */
[----:B---3--:R-:W-:Y:S05]  /*9150*/  @!P0 BRA `(.L_x_160) ;  /* 0xfffffffc00f08947 */ /* 0x008fea000383ffff */
[----:B------:R-:W-:Y:S05]  /*9160*/  BRA `(.L_x_161) ;  /* 0xffffffb800707947 */ /* 0x000fea000383ffff */
.L_x_78:
[----:B------:R-:W-:Y:S07]  /*9170*/  MOV R0, UR4 ;  /* 0x0000000400007c02 */ /* 0x000fee0008000f00 */
.L_x_162:
[----:B--2---:R2:W3:Y:S02]  /*9180*/  SYNCS.PHASECHK.TRANS64.TRYWAIT P0, [R0+URZ+0x50], R14 ;  /* 0x0000500e000075a7 */ /* 0x0044e400080011ff */
[----:B---3--:R-:W-:Y:S05]  /*9190*/  @!P0 NANOSLEEP.SYNCS 0x989680 ;  /* 0x009896800000895d */ /* 0x008fea0003900000 */
[----:B------:R-:W3:Y:S02]  /*91a0*/  @!P0 SYNCS.PHASECHK.TRANS64 P0, [R0+URZ+0x50], R14 ;  /* 0x0000500e000085a7 */ /* 0x000ee400080010ff */
[----:B---3--:R-:W-:Y:S05]  /*91b0*/  @!P0 BRA `(.L_x_162) ;  /* 0xfffffffc00f08947 */ /* 0x008fea000383ffff */
[----:B------:R-:W-:Y:S05]  /*91c0*/  BRA `(.L_x_163) ;  /* 0xffffffb800b47947 */ /* 0x000fea000383ffff */
.L_x_79:
[----:B------:R-:W-:Y:S07]  /*91d0*/  MOV R0, UR4 ;  /* 0x0000000400007c02 */ /* 0x000fee0008000f00 */
.L_x_164:
[----:B-1----:R1:W2:Y:S02]  /*91e0*/  SYNCS.PHASECHK.TRANS64.TRYWAIT P0, [R0+URZ+0x58], R14 ;  /* 0x0000580e000075a7 */ /* 0x0022a400080011ff */
[----:B--2---:R-:W-:Y:S05]  /*91f0*/  @!P0 NANOSLEEP.SYNCS 0x989680 ;  /* 0x009896800000895d */ /* 0x004fea0003900000 */
[----:B------:R-:W2:Y:S02]  /*9200*/  @!P0 SYNCS.PHASECHK.TRANS64 P0, [R0+URZ+0x58], R14 ;  /* 0x0000580e000085a7 */ /* 0x000ea400080010ff */
[----:B--2---:R-:W-:Y:S05]  /*9210*/  @!P0 BRA `(.L_x_164) ;  /* 0xfffffffc00f08947 */ /* 0x004fea000383ffff */
[----:B------:R-:W-:Y:S05]  /*9220*/  BRA `(.L_x_165) ;  /* 0xffffffbc00387947 */ /* 0x000fea000383ffff */
.L_x_81:
[----:B------:R-:W-:-:S07]  /*9230*/  MOV R0, UR4 ;  /* 0x0000000400007c02 */ /* 0x000fce0008000f00 */
.L_x_166:
[----:B-1----:R1:W2:Y:S02]  /*9240*/  SYNCS.PHASECHK.TRANS64.TRYWAIT P0, [R0+URZ+0x40], R2 ;  /* 0x00004002000075a7 */ /* 0x0022a400080011ff */
[----:B--2---:R-:W-:Y:S05]  /*9250*/  @!P0 NANOSLEEP.SYNCS 0x989680 ;  /* 0x009896800000895d */ /* 0x004fea0003900000 */
[----:B------:R-:W2:Y:S02]  /*9260*/  @!P0 SYNCS.PHASECHK.TRANS64 P0, [R0+URZ+0x40], R2 ;  /* 0x00004002000085a7 */ /* 0x000ea400080010ff */
[----:B--2---:R-:W-:Y:S05]  /*9270*/  @!P0 BRA `(.L_x_166) ;  /* 0xfffffffc00f08947 */ /* 0x004fea000383ffff */
[----:B------:R-:W-:Y:S05]  /*9280*/  BRA `(.L_x_167) ;  /* 0xffffffbc00a87947 */ /* 0x000fea000383ffff */
.L_x_82:
[----:B-1----:R-:W-:-:S07]  /*9290*/  MOV R0, UR4 ;  /* 0x0000000400007c02 */ /* 0x002fce0008000f00 */
.L_x_168:
[----:B-1----:R1:W2:Y:S02]  /*92a0*/  SYNCS.PHASECHK.TRANS64.TRYWAIT P0, [R0+URZ+0x48], R2 ;  /* 0x00004802000075a7 */ /* 0x0022a400080011ff */
[----:B--2---:R-:W-:Y:S05]  /*92b0*/  @!P0 NANOSLEEP.SYNCS 0x989680 ;  /* 0x009896800000895d */ /* 0x004fea0003900000 */
[----:B------:R-:W2:Y:S02]  /*92c0*/  @!P0 SYNCS.PHASECHK.TRANS64 P0, [R0+URZ+0x48], R2 ;  /* 0x00004802000085a7 */ /* 0x000ea400080010ff */
[----:B--2---:R-:W-:Y:S05]  /*92d0*/  @!P0 BRA `(.L_x_168) ;  /* 0xfffffffc00f08947 */ /* 0x004fea000383ffff */
[----:B------:R-:W-:Y:S05]  /*92e0*/  BRA `(.L_x_169) ;  /* 0xffffffbc00987947 */ /* 0x000fea000383ffff */
.L_x_83:
[----:B-1----:R-:W-:-:S07]  /*92f0*/  MOV R0, UR4 ;  /* 0x0000000400007c02 */ /* 0x002fce0008000f00 */
.L_x_170:
[----:B-1----:R1:W2:Y:S02]  /*9300*/  SYNCS.PHASECHK.TRANS64.TRYWAIT P0, [R0+URZ+0x50], R2 ;  /* 0x00005002000075a7 */ /* 0x0022a400080011ff */
[----:B--2---:R-:W-:Y:S05]  /*9310*/  @!P0 NANOSLEEP.SYNCS 0x989680 ;  /* 0x009896800000895d */ /* 0x004fea0003900000 */
[----:B------:R-:W2:Y:S02]  /*9320*/  @!P0 SYNCS.PHASECHK.TRANS64 P0, [R0+URZ+0x50], R2 ;  /* 0x00005002000085a7 */ /* 0x000ea400080010ff */
[----:B--2---:R-:W-:Y:S05]  /*9330*/  @!P0 BRA `(.L_x_170) ;  /* 0xfffffffc00f08947 */ /* 0x004fea000383ffff */
[----:B------:R-:W-:Y:S05]  /*9340*/  BRA `(.L_x_171) ;  /* 0xffffffbc00887947 */ /* 0x000fea000383ffff */
.L_x_85:
[----:B--2---:R2:W4:Y:S02]  /*9350*/  SYNCS.PHASECHK.TRANS64.TRYWAIT P0, [R0+URZ+0x70], R2 ;  /* 0x00007002000075a7 */ /* 0x00452400080011ff */
[----:B----4-:R-:W-:Y:S05]  /*9360*/  @!P0 NANOSLEEP.SYNCS 0x989680 ;  /* 0x009896800000895d */ /* 0x010fea0003900000 */
[----:B------:R-:W4:Y:S02]  /*9370*/  @!P0 SYNCS.PHASECHK.TRANS64 P0, [R0+URZ+0x70], R2 ;  /* 0x00007002000085a7 */ /* 0x000f2400080010ff */
[----:B----4-:R-:W-:Y:S05]  /*9380*/  @!P0 BRA `(.L_x_85) ;  /* 0xfffffffc00f08947 */ /* 0x010fea000383ffff */
[----:B------:R-:W-:Y:S05]  /*9390*/  BRA `(.L_x_172) ;  /* 0xffffffc000607947 */ /* 0x000fea000383ffff */
.L_x_96:
[----:B-1----:R-:W-:Y:S04]  /*93a0*/  MOV R0, UR36 ;  /* 0x0000002400007c02 */ /* 0x002fe80008000f00 */
[----:B------:R1:W3:Y:S03]  /*93b0*/  SYNCS.PHASECHK.TRANS64.TRYWAIT P1, [R0+URZ+0x20], R3 ;  /* 0x00002003000075a7 */ /* 0x0002e600080211ff */
[----:B---3--:R-:W-:Y:S05]  /*93c0*/  @!P1 NANOSLEEP.SYNCS 0x989680 ;  /* 0x009896800000995d */ /* 0x008fea0003900000 */
[----:B------:R-:W3:Y:S02]  /*93d0*/  @!P1 SYNCS.PHASECHK.TRANS64 P1, [R0+URZ+0x20], R3 ;  /* 0x00002003000095a7 */ /* 0x000ee400080210ff */
[----:B---3--:R-:W-:Y:S05]  /*93e0*/  @!P1 BRA `(.L_x_96) ;  /* 0xfffffffc00ec9947 */ /* 0x008fea000383ffff */
[----:B------:R-:W-:Y:S05]  /*93f0*/  BRA `(.L_x_95) ;  /* 0xffffffcc00987947 */ /* 0x000fea000383ffff */
.L_x_98:
[----:B-1----:R1:W2:Y:S02]  /*9400*/  SYNCS.PHASECHK.TRANS64.TRYWAIT P0, [R84+URZ+0x90], R2 ;  /* 0x00009002540075a7 */ /* 0x0022a400080011ff */
[----:B--2---:R-:W-:Y:S05]  /*9410*/  @!P0 NANOSLEEP.SYNCS 0x989680 ;  /* 0x009896800000895d */ /* 0x004fea0003900000 */
[----:B------:R-:W2:Y:S02]  /*9420*/  @!P0 SYNCS.PHASECHK.TRANS64 P0, [R84+URZ+0x90], R2 ;  /* 0x00009002540085a7 */ /* 0x000ea400080010ff */
[----:B--2---:R-:W-:Y:S05]  /*9430*/  @!P0 BRA `(.L_x_98) ;  /* 0xfffffffc00f08947 */ /* 0x004fea000383ffff */
[----:B------:R-:W-:Y:S05]  /*9440*/  BRA `(.L_x_97) ;  /* 0xffffffcc00c47947 */ /* 0x000fea000383ffff */
.L_x_107:
[----:B-1----:R1:W2:Y:S02]  /*9450*/  SYNCS.PHASECHK.TRANS64.TRYWAIT P0, [R2+URZ+0x20], R0 ;  /* 0x00002000020075a7 */ /* 0x0022a400080011ff */
[----:B--2---:R-:W-:Y:S05]  /*9460*/  @!P0 NANOSLEEP.SYNCS 0x989680 ;  /* 0x009896800000895d */ /* 0x004fea0003900000 */
[----:B------:R-:W2:Y:S02]  /*9470*/  @!P0 SYNCS.PHASECHK.TRANS64 P0, [R2+URZ+0x20], R0 ;  /* 0x00002000020085a7 */ /* 0x000ea400080010ff */
[----:B--2---:R-:W-:Y:S05]  /*9480*/  @!P0 BRA `(.L_x_107) ;  /* 0xfffffffc00f08947 */ /* 0x004fea000383ffff */
[----:B------:R-:W-:Y:S05]  /*9490*/  BRA `(.L_x_106) ;  /* 0xffffffd400e87947 */ /* 0x000fea000383ffff */
.L_x_115:
[----:B-1----:R1:W2:Y:S02]  /*94a0*/  SYNCS.PHASECHK.TRANS64.TRYWAIT P0, [R0+URZ+0x20], R5 ;  /* 0x00002005000075a7 */ /* 0x0022a400080011ff */
[----:B--2---:R-:W-:Y:S05]  /*94b0*/  @!P0 NANOSLEEP.SYNCS 0x989680 ;  /* 0x009896800000895d */ /* 0x004fea0003900000 */
[----:B------:R-:W2:Y:S02]  /*94c0*/  @!P0 SYNCS.PHASECHK.TRANS64 P0, [R0+URZ+0x20], R5 ;  /* 0x00002005000085a7 */ /* 0x000ea400080010ff */
[----:B--2---:R-:W-:Y:S05]  /*94d0*/  @!P0 BRA `(.L_x_115) ;  /* 0xfffffffc00f08947 */ /* 0x004fea000383ffff */
[----:B------:R-:W-:Y:S05]  /*94e0*/  BRA `(.L_x_114) ;  /* 0xffffffe0002c7947 */ /* 0x000fea000383ffff */
.L_x_123:
[----:B--2---:R2:W3:Y:S02]  /*94f0*/  SYNCS.PHASECHK.TRANS64.TRYWAIT P0, [R2+URZ+0x20], R0 ;  /* 0x00002000020075a7 */ /* 0x0044e400080011ff */
[----:B---3--:R-:W-:Y:S05]  /*9500*/  @!P0 NANOSLEEP.SYNCS 0x989680 ;  /* 0x009896800000895d */ /* 0x008fea0003900000 */
[----:B------:R-:W3:Y:S02]  /*9510*/  @!P0 SYNCS.PHASECHK.TRANS64 P0, [R2+URZ+0x20], R0 ;  /* 0x00002000020085a7 */ /* 0x000ee400080010ff */
[----:B---3--:R-:W-:Y:S05]  /*9520*/  @!P0 BRA `(.L_x_123) ;  /* 0xfffffffc00f08947 */ /* 0x008fea000383ffff */
[----:B------:R-:W-:Y:S05]  /*9530*/  BRA `(.L_x_122) ;  /* 0xffffffe800707947 */ /* 0x000fea000383ffff */
        .weak           $__internal_0_$__cuda_sm10x_tcgen05_guardrail_trap_col_being_dealloced_not_returned_by_alloc
        .type           $__internal_0_$__cuda_sm10x_tcgen05_guardrail_trap_col_being_dealloced_not_returned_by_alloc,@function
        .size           $__internal_0_$__cuda_sm10x_tcgen05_guardrail_trap_col_being_dealloced_not_returned_by_alloc,($__internal_1_$__cuda_sm10x_tcgen05_guardrail_trap_phase_invalid_during_alloc - $__internal_0_$__cuda_sm10x_tcgen05_guardrail_trap_col_being_dealloced_not_returned_by_alloc)
$__internal_0_$__cuda_sm10x_tcgen05_guardrail_trap_col_being_dealloced_not_returned_by_alloc:
[----:B------:R-:W-:Y:S05]  /*9540*/  BPT.TRAP 0x1 ;  /* 0x000000040000795c */ /* 0x000fea0000300000 */
[----:B------:R-:W-:-:S04]  /*9550*/  HFMA2 R3, -RZ, RZ, 0, 0 ;  /* 0x00000000ff037431 */ /* 0x000fc800000001ff */
[----:B------:R-:W-:Y:S05]  /*9560*/  RET.REL.NODEC R2 `(_ZN7cutlass13device_kernelINS_4gemm6kernel13GemmUniversalIN4cute5tupleIJiiiiEEENS1_10collective13CollectiveMmaINS1_35MainloopSm100TmaUmmaWarpSpecializedILi2ELi2ELi4ENS5_IJNS4_1CILi1EEESB_SB_EEEEENS5_IJNSA_ILi64EEENSA_ILi128EEESF_EEENS_10tfloat32_tENS5_IJlSB_lEEESH_SI_NS4_8TiledMMAINS4_8MMA_AtomIJNS4_17SM100_MMA_TF32_SSISH_SH_fLi64ELi128ELNS4_4UMMA5MajorE0ELSN_0ELNSM_7ScaleInE0ELSO_0EEEEEENS4_6LayoutISC_NS5_IJNSA_ILi0EEESS_SS_EEEEENS5_IJNS4_10UnderscoreESV_SV_EEEEENS4_13SM90_TMA_LOADENS4_14ComposedLayoutINS4_7SwizzleILi3ELi4ELi3EEENS4_18smem_ptr_flag_bitsILi32EEENSR_INS5_IJNSA_ILi8EEENSA_ILi32EEEEEENS5_IJS15_SB_EEEEEEEvNS4_8identityESY_S19_vS1A_EENS_8epilogue10collective18CollectiveEpilogueINS1C_23Sm100TmaWarpSpecializedILi4ELi2ELi16ELb1ELb0EEEJSG_NS5_IJNSR_ISE_SB_EENSR_IS15_SB_EEEEESH_SI_SH_SI_NS1C_6fusion15FusionCallbacksIS1G_NS1K_17LinearCombinationISH_fSH_fLNS_15FloatRoundStyleE2EEESG_S1J_JEEENS4_5SM1004TMEM4LOAD26SM100_TMEM_LOAD_16dp128b8xESY_S19_NS4_17SM75_U32x4_LDSM_NENS4_14SM90_TMA_STOREES19_NS4_17SM90_U32x4_STSM_NENS4_39AutoVectorizingCopyWithAssumedAlignmentILi128EEEEEEvvEEEEvNT_6ParamsE) ;  /* 0xffffff6802a47950 */ /* 0x000fea0003c3ffff */
        .weak           $__internal_1_$__cuda_sm10x_tcgen05_guardrail_trap_phase_invalid_during_alloc
        .type           $__internal_1_$__cuda_sm10x_tcgen05_guardrail_trap_phase_invalid_during_alloc,@function
        .size           $__internal_1_$__cuda_sm10x_tcgen05_guardrail_trap_phase_invalid_during_alloc,($__internal_2_$__cuda_sm10x_tcgen05_guardrail_trap_unallocated_columns_being_dealloced - $__internal_1_$__cuda_sm10x_tcgen05_guardrail_trap_phase_invalid_during_alloc)
$__internal_1_$__cuda_sm10x_tcgen05_guardrail_trap_phase_invalid_during_alloc:
[----:B------:R-:W-:Y:S05]  /*9570*/  BPT.TRAP 0x1 ;  /* 0x000000040000795c */ /* 0x000fea0000300000 */
[----:B------:R-:W-:-:S04]  /*9580*/  MOV R3, 0x0 ;  /* 0x0000000000037802 */ /* 0x000fc80000000f00 */
[----:B------:R-:W-:Y:S05]  /*9590*/  RET.REL.NODEC R2 `(_ZN7cutlass13device_kernelINS_4gemm6kernel13GemmUniversalIN4cute5tupleIJiiiiEEENS1_10collective13CollectiveMmaINS1_35MainloopSm100TmaUmmaWarpSpecializedILi2ELi2ELi4ENS5_IJNS4_1CILi1EEESB_SB_EEEEENS5_IJNSA_ILi64EEENSA_ILi128EEESF_EEENS_10tfloat32_tENS5_IJlSB_lEEESH_SI_NS4_8TiledMMAINS4_8MMA_AtomIJNS4_17SM100_MMA_TF32_SSISH_SH_fLi64ELi128ELNS4_4UMMA5MajorE0ELSN_0ELNSM_7ScaleInE0ELSO_0EEEEEENS4_6LayoutISC_NS5_IJNSA_ILi0EEESS_SS_EEEEENS5_IJNS4_10UnderscoreESV_SV_EEEEENS4_13SM90_TMA_LOADENS4_14ComposedLayoutINS4_7SwizzleILi3ELi4ELi3EEENS4_18smem_ptr_flag_bitsILi32EEENSR_INS5_IJNSA_ILi8EEENSA_ILi32EEEEEENS5_IJS15_SB_EEEEEEEvNS4_8identityESY_S19_vS1A_EENS_8epilogue10collective18CollectiveEpilogueINS1C_23Sm100TmaWarpSpecializedILi4ELi2ELi16ELb1ELb0EEEJSG_NS5_IJNSR_ISE_SB_EENSR_IS15_SB_EEEEESH_SI_SH_SI_NS1C_6fusion15FusionCallbacksIS1G_NS1K_17LinearCombinationISH_fSH_fLNS_15FloatRoundStyleE2EEESG_S1J_JEEENS4_5SM1004TMEM4LOAD26SM100_TMEM_LOAD_16dp128b8xESY_S19_NS4_17SM75_U32x4_LDSM_NENS4_14SM90_TMA_STOREES19_NS4_17SM90_U32x4_STSM_NENS4_39AutoVectorizingCopyWithAssumedAlignmentILi128EEEEEEvvEEEEvNT_6ParamsE) ;  /* 0xffffff6802987950 */ /* 0x000fea0003c3ffff */
        .weak           $__internal_2_$__cuda_sm10x_tcgen05_guardrail_trap_unallocated_columns_being_dealloced
        .type           $__internal_2_$__cuda_sm10x_tcgen05_guardrail_trap_unallocated_columns_being_dealloced,@function
        .size           $__internal_2_$__cuda_sm10x_tcgen05_guardrail_trap_unallocated_columns_being_dealloced,(.L_x_174 - $__internal_2_$__cuda_sm10x_tcgen05_guardrail_trap_unallocated_columns_being_dealloced)
$__internal_2_$__cuda_sm10x_tcgen05_guardrail_trap_unallocated_columns_being_dealloced:
[----:B------:R-:W-:Y:S05]  /*95a0*/  BPT.TRAP 0x1 ;  /* 0x000000040000795c */ /* 0x000fea0000300000 */
[----:B------:R-:W-:-:S04]  /*95b0*/  HFMA2 R3, -RZ, RZ, 0, 0 ;  /* 0x00000000ff037431 */ /* 0x000fc800000001ff */
[----:B------:R-:W-:Y:S05]  /*95c0*/  RET.REL.NODEC R2 `(_ZN7cutlass13device_kernelINS_4gemm6kernel13GemmUniversalIN4cute5tupleIJiiiiEEENS1_10collective13CollectiveMmaINS1_35MainloopSm100TmaUmmaWarpSpecializedILi2ELi2ELi4ENS5_IJNS4_1CILi1EEESB_SB_EEEEENS5_IJNSA_ILi64EEENSA_ILi128EEESF_EEENS_10tfloat32_tENS5_IJlSB_lEEESH_SI_NS4_8TiledMMAINS4_8MMA_AtomIJNS4_17SM100_MMA_TF32_SSISH_SH_fLi64ELi128ELNS4_4UMMA5MajorE0ELSN_0ELNSM_7ScaleInE0ELSO_0EEEEEENS4_6LayoutISC_NS5_IJNSA_ILi0EEESS_SS_EEEEENS5_IJNS4_10UnderscoreESV_SV_EEEEENS4_13SM90_TMA_LOADENS4_14ComposedLayoutINS4_7SwizzleILi3ELi4ELi3EEENS4_18smem_ptr_flag_bitsILi32EEENSR_INS5_IJNSA_ILi8EEENSA_ILi32EEEEEENS5_IJS15_SB_EEEEEEEvNS4_8identityESY_S19_vS1A_EENS_8epilogue10collective18CollectiveEpilogueINS1C_23Sm100TmaWarpSpecializedILi4ELi2ELi16ELb1ELb0EEEJSG_NS5_IJNSR_ISE_SB_EENSR_IS15_SB_EEEEESH_SI_SH_SI_NS1C_6fusion15FusionCallbacksIS1G_NS1K_17LinearCombinationISH_fSH_fLNS_15FloatRoundStyleE2EEESG_S1J_JEEENS4_5SM1004TMEM4LOAD26SM100_TMEM_LOAD_16dp128b8xESY_S19_NS4_17SM75_U32x4_LDSM_NENS4_14SM90_TMA_STOREES19_NS4_17SM90_U32x4_STSM_NENS4_39AutoVectorizingCopyWithAssumedAlignmentILi128EEEEEEvvEEEEvNT_6ParamsE) ;  /* 0xffffff68028c7950 */ /* 0x000fea0003c3ffff */
.L_x_173:
[----:B------:R-:W-:-:S00]  /*95d0*/  BRA `(.L_x_173) ;  /* 0xfffffffc00fc7947 */ /* 0x000fc0000383ffff */
[----:B------:R-:W-:-:S00]  /*95e0*/  NOP ;  /* 0x0000000000007918 */ /* 0x000fc00000000000 */
        /* <DEDUP_REMOVED lines=9> */
.L_x_174:


//--------------------- .nv.global.init           --------------------------
	.section	.nv.global.init,"aw",@progbits
.nv.global.init:
	.type		$str$27,@object
	.size		$str$27,($str$28 - $str$27)
$str$27:
        /*0000*/ 	.byte	0x28, 0x61, 0x64, 0x64, 0x72, 0x65, 0x73, 0x73, 0x20, 0x26, 0x20, 0x6d, 0x61, 0x73, 0x6b, 0x29
        /*0010*/ 	.byte	0x20, 0x3d, 0x3d, 0x20, 0x30, 0x00
	.type		$str$28,@object
	.size		$str$28,($str$26 - $str$28)
$str$28:
        /*0016*/ 	.byte	0x2f, 0x74, 0x6d, 0x70, 0x2f, 0x63, 0x75, 0x74, 0x6c, 0x61, 0x73, 0x73, 0x5f, 0x73, 0x77, 0x65
        /*0026*/ 	.byte	0x65, 0x70, 0x5f, 0x73, 0x72, 0x63, 0x2f, 0x69, 0x6e, 0x63, 0x6c, 0x75, 0x64, 0x65, 0x2f, 0x63
        /*0036*/ 	.byte	0x75, 0x74, 0x65, 0x2f, 0x70, 0x6f, 0x69, 0x6e, 0x74, 0x65, 0x72, 0x5f, 0x66, 0x6c, 0x61, 0x67
        /*0046*/ 	.byte	0x67, 0x65, 0x64, 0x2e, 0x68, 0x70, 0x70, 0x00
	.type		$str$26,@object
	.size		$str$26,($str$25 - $str$26)
$str$26:
        /*004e*/ 	.byte	0x2f, 0x74, 0x6d, 0x70, 0x2f, 0x63, 0x75, 0x74, 0x6c, 0x61, 0x73, 0x73, 0x5f, 0x73, 0x77, 0x65
        /*005e*/ 	.byte	0x65, 0x70, 0x5f, 0x73, 0x72, 0x63, 0x2f, 0x69, 0x6e, 0x63, 0x6c, 0x75, 0x64, 0x65, 0x2f, 0x63
        /*006e*/ 	.byte	0x75, 0x74, 0x65, 0x2f, 0x61, 0x74, 0x6f, 0x6d, 0x2f, 0x63, 0x6f, 0x70, 0x79, 0x5f, 0x74, 0x72
        /*007e*/ 	.byte	0x61, 0x69, 0x74, 0x73, 0x5f, 0x73, 0x6d, 0x31, 0x30, 0x30, 0x2e, 0x68, 0x70, 0x70, 0x00
	.type		$str$25,@object
	.size		$str$25,(__unnamed_1 - $str$25)
$str$25:
        /*008d*/ 	.byte	0x28, 0x28, 0x75, 0x69, 0x6e, 0x74, 0x33, 0x32, 0x5f, 0x74, 0x28, 0x74, 0x68, 0x72, 0x65, 0x61
        /*009d*/ 	.byte	0x64, 0x49, 0x64, 0x78, 0x2e, 0x78, 0x29, 0x20, 0x2f, 0x20, 0x33, 0x32, 0x29, 0x20, 0x25, 0x20
        /*00ad*/ 	.byte	0x34, 0x29, 0x20, 0x3d, 0x3d, 0x20, 0x28, 0x28, 0x28, 0x74, 0x6d, 0x65, 0x6d, 0x5f, 0x61, 0x64
        /*00bd*/ 	.byte	0x64, 0x72, 0x20, 0x3e, 0x3e, 0x20, 0x31, 0x36, 0x29, 0x20, 0x2f, 0x20, 0x33, 0x32, 0x29, 0x20
        /*00cd*/ 	.byte	0x25, 0x20, 0x34, 0x29, 0x00
	.type		__unnamed_1,@object
	.size		__unnamed_1,(__unnamed_2 - __unnamed_1)
__unnamed_1:
        /*00d2*/ 	.byte	0x61, 0x75, 0x74, 0x6f, 0x20, 0x63, 0x75, 0x74, 0x65, 0x3a, 0x3a, 0x61, 0x73, 0x5f, 0x70, 0x6f
        /* <DEDUP_REMOVED lines=24> */
        /*0262*/ 	.byte	0x30, 0x34, 0x38, 0x3e, 0x3e, 0x3e, 0x3e, 0x5d, 0x00
	.type		__unnamed_2,@object
	.size		__unnamed_2,(.L_2 - __unnamed_2)
__unnamed_2:
        /* <DEDUP_REMOVED lines=45> */
        /*053b*/ 	.byte	0x3e, 0x3e, 0x3e, 0x5d, 0x00
.L_2:


//--------------------- .nv.shared._ZN7cutlass13device_kernelINS_4gemm6kernel13GemmUniversalIN4cute5tupleIJiiiiEEENS1_10collective13CollectiveMmaINS1_35MainloopSm100TmaUmmaWarpSpecializedILi2ELi2ELi4ENS5_IJNS4_1CILi1EEESB_SB_EEEEENS5_IJNSA_ILi64EEENSA_ILi128EEESF_EEENS_10tfloat32_tENS5_IJlSB_lEEESH_SI_NS4_8TiledMMAINS4_8MMA_AtomIJNS4_17SM100_MMA_TF32_SSISH_SH_fLi64ELi128ELNS4_4UMMA5MajorE0ELSN_0ELNSM_7ScaleInE0ELSO_0EEEEEENS4_6LayoutISC_NS5_IJNSA_ILi0EEESS_SS_EEEEENS5_IJNS4_10UnderscoreESV_SV_EEEEENS4_13SM90_TMA_LOADENS4_14ComposedLayoutINS4_7SwizzleILi3ELi4ELi3EEENS4_18smem_ptr_flag_bitsILi32EEENSR_INS5_IJNSA_ILi8EEENSA_ILi32EEEEEENS5_IJS15_SB_EEEEEEEvNS4_8identityESY_S19_vS1A_EENS_8epilogue10collective18CollectiveEpilogueINS1C_23Sm100TmaWarpSpecializedILi4ELi2ELi16ELb1ELb0EEEJSG_NS5_IJNSR_ISE_SB_EENSR_IS15_SB_EEEEESH_SI_SH_SI_NS1C_6fusion15FusionCallbacksIS1G_NS1K_17LinearCombinationISH_fSH_fLNS_15FloatRoundStyleE2EEESG_S1J_JEEENS4_5SM1004TMEM4LOAD26SM100_TMEM_LOAD_16dp128b8xESY_S19_NS4_17SM75_U32x4_LDSM_NENS4_14SM90_TMA_STOREES19_NS4_17SM90_U32x4_STSM_NENS4_39AutoVectorizingCopyWithAssumedAlignmentILi128EEEEEEvvEEEEvNT_6ParamsE --------------------------
	.section	.nv.shared._ZN7cutlass13device_kernelINS_4gemm6kernel13GemmUniversalIN4cute5tupleIJiiiiEEENS1_10collective13CollectiveMmaINS1_35MainloopSm100TmaUmmaWarpSpecializedILi2ELi2ELi4ENS5_IJNS4_1CILi1EEESB_SB_EEEEENS5_IJNSA_ILi64EEENSA_ILi128EEESF_EEENS_10tfloat32_tENS5_IJlSB_lEEESH_SI_NS4_8TiledMMAINS4_8MMA_AtomIJNS4_17SM100_MMA_TF32_SSISH_SH_fLi64ELi128ELNS4_4UMMA5MajorE0ELSN_0ELNSM_7ScaleInE0ELSO_0EEEEEENS4_6LayoutISC_NS5_IJNSA_ILi0EEESS_SS_EEEEENS5_IJNS4_10UnderscoreESV_SV_EEEEENS4_13SM90_TMA_LOADENS4_14ComposedLayoutINS4_7SwizzleILi3ELi4ELi3EEENS4_18smem_ptr_flag_bitsILi32EEENSR_INS5_IJNSA_ILi8EEENSA_ILi32EEEEEENS5_IJS15_SB_EEEEEEEvNS4_8identityESY_S19_vS1A_EENS_8epilogue10collective18CollectiveEpilogueINS1C_23Sm100TmaWarpSpecializedILi4ELi2ELi16ELb1ELb0EEEJSG_NS5_IJNSR_ISE_SB_EENSR_IS15_SB_EEEEESH_SI_SH_SI_NS1C_6fusion15FusionCallbacksIS1G_NS1K_17LinearCombinationISH_fSH_fLNS_15FloatRoundStyleE2EEESG_S1J_JEEENS4_5SM1004TMEM4LOAD26SM100_TMEM_LOAD_16dp128b8xESY_S19_NS4_17SM75_U32x4_LDSM_NENS4_14SM90_TMA_STOREES19_NS4_17SM90_U32x4_STSM_NENS4_39AutoVectorizingCopyWithAssumedAlignmentILi128EEEEEEvvEEEEvNT_6ParamsE,"aw",@nobits
	.sectionflags	@""
	.align	16
	.zero		1024


//--------------------- .nv.shared.reserved.0     --------------------------
	.section	.nv.shared.reserved.0,"aw",@nobits
	.weak		__nv_reservedSMEM_offset_0_alias
	.size		__nv_reservedSMEM_offset_0_alias, 0, 64
	.other		__nv_reservedSMEM_offset_0_alias,@"STO_CUDA_RESERVED_SHARED STV_DEFAULT"
__nv_reservedSMEM_offset_0_alias:
	.zero		0
.nv.shared.reserved.0:
	.zero		64
	.weak		__nv_reservedSMEM_tcgen05_partition
	.type		__nv_reservedSMEM_tcgen05_partition,@object
	.size		__nv_reservedSMEM_tcgen05_partition,(.L_0 - __nv_reservedSMEM_tcgen05_partition)
__nv_reservedSMEM_tcgen05_partition:
	.zero		32
.L_0:


//--------------------- .nv.global                --------------------------
	.section	.nv.global,"aw",@nobits
.nv.global:
	.type		_ZN39_INTERNAL_e4f726ad_4_k_cu_0f8cc9d6_91724cute1_E,@object
	.size		_ZN39_INTERNAL_e4f726ad_4_k_cu_0f8cc9d6_91724cute1_E,(_ZN39_INTERNAL_e4f726ad_4_k_cu_0f8cc9d6_91724cuda3std3__45__cpo6cbeginE - _ZN39_INTERNAL_e4f726ad_4_k_cu_0f8cc9d6_91724cute1_E)
_ZN39_INTERNAL_e4f726ad_4_k_cu_0f8cc9d6_91724cute1_E:
	.zero		1
	.type		_ZN39_INTERNAL_e4f726ad_4_k_cu_0f8cc9d6_91724cuda3std3__45__cpo6cbeginE,@object
	.size		_ZN39_INTERNAL_e4f726ad_4_k_cu_0f8cc9d6_91724cuda3std3__45__cpo6cbeginE,(_ZN39_INTERNAL_e4f726ad_4_k_cu_0f8cc9d6_91724cuda3std3__48in_placeE - _ZN39_INTERNAL_e4f726ad_4_k_cu_0f8cc9d6_91724cuda3std3__45__cpo6cbeginE)
_ZN39_INTERNAL_e4f726ad_4_k_cu_0f8cc9d6_91724cuda3std3__45__cpo6cbeginE:
	.zero		1
	.type		_ZN39_INTERNAL_e4f726ad_4_k_cu_0f8cc9d6_91724cuda3std3__48in_placeE,@object
	.size		_ZN39_INTERNAL_e4f726ad_4_k_cu_0f8cc9d6_91724cuda3std3__48in_placeE,(_ZN39_INTERNAL_e4f726ad_4_k_cu_0f8cc9d6_91724cuda3std6ranges3__45__cpo9iter_moveE - _ZN39_INTERNAL_e4f726ad_4_k_cu_0f8cc9d6_91724cuda3std3__48in_placeE)
_ZN39_INTERNAL_e4f726ad_4_k_cu_0f8cc9d6_91724cuda3std3__48in_placeE:
	.zero		1
	.type		_ZN39_INTERNAL_e4f726ad_4_k_cu_0f8cc9d6_91724cuda3std6ranges3__45__cpo9iter_moveE,@object
	.size		_ZN39_INTERNAL_e4f726ad_4_k_cu_0f8cc9d6_91724cuda3std6ranges3__45__cpo9iter_moveE,(_ZN39_INTERNAL_e4f726ad_4_k_cu_0f8cc9d6_91724cuda3std3__45__cpo5beginE - _ZN39_INTERNAL_e4f726ad_4_k_cu_0f8cc9d6_91724cuda3std6ranges3__45__cpo9iter_moveE)
_ZN39_INTERNAL_e4f726ad_4_k_cu_0f8cc9d6_91724cuda3std6ranges3__45__cpo9iter_moveE:
	.zero		1
	.type		_ZN39_INTERNAL_e4f726ad_4_k_cu_0f8cc9d6_91724cuda3std3__45__cpo5beginE,@object
	.size		_ZN39_INTERNAL_e4f726ad_4_k_cu_0f8cc9d6_91724cuda3std3__45__cpo5beginE,(_ZN39_INTERNAL_e4f726ad_4_k_cu_0f8cc9d6_91724cuda3std3__441_GLOBAL__N__e4f726ad_4_k_cu_0f8cc9d6_91726ignoreE - _ZN39_INTERNAL_e4f726ad_4_k_cu_0f8cc9d6_91724cuda3std3__45__cpo5beginE)
_ZN39_INTERNAL_e4f726ad_4_k_cu_0f8cc9d6_91724cuda3std3__45__cpo5beginE:
	.zero		1
	.type		_ZN39_INTERNAL_e4f726ad_4_k_cu_0f8cc9d6_91724cuda3std3__441_GLOBAL__N__e4f726ad_4_k_cu_0f8cc9d6_91726ignoreE,@object
	.size		_ZN39_INTERNAL_e4f726ad_4_k_cu_0f8cc9d6_91724cuda3std3__441_GLOBAL__N__e4f726ad_4_k_cu_0f8cc9d6_91726ignoreE,(_ZN39_INTERNAL_e4f726ad_4_k_cu_0f8cc9d6_91724cute7productE - _ZN39_INTERNAL_e4f726ad_4_k_cu_0f8cc9d6_91724cuda3std3__441_GLOBAL__N__e4f726ad_4_k_cu_0f8cc9d6_91726ignoreE)
_ZN39_INTERNAL_e4f726ad_4_k_cu_0f8cc9d6_91724cuda3std3__441_GLOBAL__N__e4f726ad_4_k_cu_0f8cc9d6_91726ignoreE:
	.zero		1
	.type		_ZN39_INTERNAL_e4f726ad_4_k_cu_0f8cc9d6_91724cute7productE,@object
	.size		_ZN39_INTERNAL_e4f726ad_4_k_cu_0f8cc9d6_91724cute7productE,(_ZN39_INTERNAL_e4f726ad_4_k_cu_0f8cc9d6_91724cuda3std3__45__cpo3endE - _ZN39_INTERNAL_e4f726ad_4_k_cu_0f8cc9d6_91724cute7productE)
_ZN39_INTERNAL_e4f726ad_4_k_cu_0f8cc9d6_91724cute7productE:
	.zero		1
	.type		_ZN39_INTERNAL_e4f726ad_4_k_cu_0f8cc9d6_91724cuda3std3__45__cpo3endE,@object
	.size		_ZN39_INTERNAL_e4f726ad_4_k_cu_0f8cc9d6_91724cuda3std3__45__cpo3endE,(_ZN39_INTERNAL_e4f726ad_4_k_cu_0f8cc9d6_91724cuda3std3__419piecewise_constructE - _ZN39_INTERNAL_e4f726ad_4_k_cu_0f8cc9d6_91724cuda3std3__45__cpo3endE)
_ZN39_INTERNAL_e4f726ad_4_k_cu_0f8cc9d6_91724cuda3std3__45__cpo3endE:
	.zero		1
	.type		_ZN39_INTERNAL_e4f726ad_4_k_cu_0f8cc9d6_91724cuda3std3__419piecewise_constructE,@object
	.size		_ZN39_INTERNAL_e4f726ad_4_k_cu_0f8cc9d6_91724cuda3std3__419piecewise_constructE,(_ZN39_INTERNAL_e4f726ad_4_k_cu_0f8cc9d6_91724cuda3std3__45__cpo4cendE - _ZN39_INTERNAL_e4f726ad_4_k_cu_0f8cc9d6_91724cuda3std3__419piecewise_constructE)
_ZN39_INTERNAL_e4f726ad_4_k_cu_0f8cc9d6_91724cuda3std3__419piecewise_constructE:
	.zero		1
	.type		_ZN39_INTERNAL_e4f726ad_4_k_cu_0f8cc9d6_91724cuda3std3__45__cpo4cendE,@object
	.size		_ZN39_INTERNAL_e4f726ad_4_k_cu_0f8cc9d6_91724cuda3std3__45__cpo4cendE,(_ZN39_INTERNAL_e4f726ad_4_k_cu_0f8cc9d6_91724cuda3std6ranges3__45__cpo4swapE - _ZN39_INTERNAL_e4f726ad_4_k_cu_0f8cc9d6_91724cuda3std3__45__cpo4cendE)
_ZN39_INTERNAL_e4f726ad_4_k_cu_0f8cc9d6_91724cuda3std3__45__cpo4cendE:
	.zero		1
	.type		_ZN39_INTERNAL_e4f726ad_4_k_cu_0f8cc9d6_91724cuda3std6ranges3__45__cpo4swapE,@object
	.size		_ZN39_INTERNAL_e4f726ad_4_k_cu_0f8cc9d6_91724cuda3std6ranges3__45__cpo4swapE,(.L_10 - _ZN39_INTERNAL_e4f726ad_4_k_cu_0f8cc9d6_91724cuda3std6ranges3__45__cpo4swapE)
_ZN39_INTERNAL_e4f726ad_4_k_cu_0f8cc9d6_91724cuda3std6ranges3__45__cpo4swapE:
	.zero		1
.L_10:


//--------------------- .nv.constant0._ZN7cutlass13device_kernelINS_4gemm6kernel13GemmUniversalIN4cute5tupleIJiiiiEEENS1_10collective13CollectiveMmaINS1_35MainloopSm100TmaUmmaWarpSpecializedILi2ELi2ELi4ENS5_IJNS4_1CILi1EEESB_SB_EEEEENS5_IJNSA_ILi64EEENSA_ILi128EEESF_EEENS_10tfloat32_tENS5_IJlSB_lEEESH_SI_NS4_8TiledMMAINS4_8MMA_AtomIJNS4_17SM100_MMA_TF32_SSISH_SH_fLi64ELi128ELNS4_4UMMA5MajorE0ELSN_0ELNSM_7ScaleInE0ELSO_0EEEEEENS4_6LayoutISC_NS5_IJNSA_ILi0EEESS_SS_EEEEENS5_IJNS4_10UnderscoreESV_SV_EEEEENS4_13SM90_TMA_LOADENS4_14ComposedLayoutINS4_7SwizzleILi3ELi4ELi3EEENS4_18smem_ptr_flag_bitsILi32EEENSR_INS5_IJNSA_ILi8EEENSA_ILi32EEEEEENS5_IJS15_SB_EEEEEEEvNS4_8identityESY_S19_vS1A_EENS_8epilogue10collective18CollectiveEpilogueINS1C_23Sm100TmaWarpSpecializedILi4ELi2ELi16ELb1ELb0EEEJSG_NS5_IJNSR_ISE_SB_EENSR_IS15_SB_EEEEESH_SI_SH_SI_NS1C_6fusion15FusionCallbacksIS1G_NS1K_17LinearCombinationISH_fSH_fLNS_15FloatRoundStyleE2EEESG_S1J_JEEENS4_5SM1004TMEM4LOAD26SM100_TMEM_LOAD_16dp128b8xESY_S19_NS4_17SM75_U32x4_LDSM_NENS4_14SM90_TMA_STOREES19_NS4_17SM90_U32x4_STSM_NENS4_39AutoVectorizingCopyWithAssumedAlignmentILi128EEEEEEvvEEEEvNT_6ParamsE --------------------------
	.section	.nv.constant0._ZN7cutlass13device_kernelINS_4gemm6kernel13GemmUniversalIN4cute5tupleIJiiiiEEENS1_10collective13CollectiveMmaINS1_35MainloopSm100TmaUmmaWarpSpecializedILi2ELi2ELi4ENS5_IJNS4_1CILi1EEESB_SB_EEEEENS5_IJNSA_ILi64EEENSA_ILi128EEESF_EEENS_10tfloat32_tENS5_IJlSB_lEEESH_SI_NS4_8TiledMMAINS4_8MMA_AtomIJNS4_17SM100_MMA_TF32_SSISH_SH_fLi64ELi128ELNS4_4UMMA5MajorE0ELSN_0ELNSM_7ScaleInE0ELSO_0EEEEEENS4_6LayoutISC_NS5_IJNSA_ILi0EEESS_SS_EEEEENS5_IJNS4_10UnderscoreESV_SV_EEEEENS4_13SM90_TMA_LOADENS4_14ComposedLayoutINS4_7SwizzleILi3ELi4ELi3EEENS4_18smem_ptr_flag_bitsILi32EEENSR_INS5_IJNSA_ILi8EEENSA_ILi32EEEEEENS5_IJS15_SB_EEEEEEEvNS4_8identityESY_S19_vS1A_EENS_8epilogue10collective18CollectiveEpilogueINS1C_23Sm100TmaWarpSpecializedILi4ELi2ELi16ELb1ELb0EEEJSG_NS5_IJNSR_ISE_SB_EENSR_IS15_SB_EEEEESH_SI_SH_SI_NS1C_6fusion15FusionCallbacksIS1G_NS1K_17LinearCombinationISH_fSH_fLNS_15FloatRoundStyleE2EEESG_S1J_JEEENS4_5SM1004TMEM4LOAD26SM100_TMEM_LOAD_16dp128b8xESY_S19_NS4_17SM75_U32x4_LDSM_NENS4_14SM90_TMA_STOREES19_NS4_17SM90_U32x4_STSM_NENS4_39AutoVectorizingCopyWithAssumedAlignmentILi128EEEEEEvvEEEEvNT_6ParamsE,"a",@progbits
	.sectionflags	@""
	.align	4
.nv.constant0._ZN7cutlass13device_kernelINS_4gemm6kernel13GemmUniversalIN4cute5tupleIJiiiiEEENS1_10collective13CollectiveMmaINS1_35MainloopSm100TmaUmmaWarpSpecializedILi2ELi2ELi4ENS5_IJNS4_1CILi1EEESB_SB_EEEEENS5_IJNSA_ILi64EEENSA_ILi128EEESF_EEENS_10tfloat32_tENS5_IJlSB_lEEESH_SI_NS4_8TiledMMAINS4_8MMA_AtomIJNS4_17SM100_MMA_TF32_SSISH_SH_fLi64ELi128ELNS4_4UMMA5MajorE0ELSN_0ELNSM_7ScaleInE0ELSO_0EEEEEENS4_6LayoutISC_NS5_IJNSA_ILi0EEESS_SS_EEEEENS5_IJNS4_10UnderscoreESV_SV_EEEEENS4_13SM90_TMA_LOADENS4_14ComposedLayoutINS4_7SwizzleILi3ELi4ELi3EEENS4_18smem_ptr_flag_bitsILi32EEENSR_INS5_IJNSA_ILi8EEENSA_ILi32EEEEEENS5_IJS15_SB_EEEEEEEvNS4_8identityESY_S19_vS1A_EENS_8epilogue10collective18CollectiveEpilogueINS1C_23Sm100TmaWarpSpecializedILi4ELi2ELi16ELb1ELb0EEEJSG_NS5_IJNSR_ISE_SB_EENSR_IS15_SB_EEEEESH_SI_SH_SI_NS1C_6fusion15FusionCallbacksIS1G_NS1K_17LinearCombinationISH_fSH_fLNS_15FloatRoundStyleE2EEESG_S1J_JEEENS4_5SM1004TMEM4LOAD26SM100_TMEM_LOAD_16dp128b8xESY_S19_NS4_17SM75_U32x4_LDSM_NENS4_14SM90_TMA_STOREES19_NS4_17SM90_U32x4_STSM_NENS4_39AutoVectorizingCopyWithAssumedAlignmentILi128EEEEEEvvEEEEvNT_6ParamsE:
	.zero		2944


//--------------------- SYMBOLS --------------------------

	.type		.nv.reservedSmem.offset0,@object
	.size		.nv.reservedSmem.offset0,0x4
	.type		.nv.reservedSmem.cap,@object
	.size		.nv.reservedSmem.cap,0x4
	.type		__assertfail,@function
